// auto-generated by cutlass_sweep.conv — config: {"arch": "sm_100", "cluster_m": 2, "cluster_n": 1, "conv_kind": "wgrad", "dtype": "bf16", "ndim": 2, "tile_k": 32, "tile_m": 64, "tile_n": 128}
#include "cutlass/cutlass.h"
#include "cute/tensor.hpp"
#include "cutlass/kernel_hardware_info.hpp"
#include "cutlass/conv/convolution.h"
#include "cutlass/conv/dispatch_policy.hpp"
#include "cutlass/conv/collective/collective_builder.hpp"
#include "cutlass/conv/kernel/conv_universal.hpp"
#include "cutlass/conv/device/conv_universal_adapter.hpp"
#include "cutlass/epilogue/collective/collective_builder.hpp"

using namespace cute;
using Elem = cutlass::bfloat16_t;
using Acc  = float;
using LayoutAB = cutlass::layout::TensorNHWC;
using LayoutC  = cutlass::layout::TensorKCSR;
constexpr auto ConvOp = cutlass::conv::Operator::kWgrad;
using TileShape    = Shape<_64, Shape<_128>, Shape<_32>>;
using ClusterShape = Shape<_2, _1, _1>;

using CollectiveEpilogue = typename cutlass::epilogue::collective::CollectiveBuilder<
    cutlass::arch::Sm100, cutlass::arch::OpClassTensorOp,
    TileShape, ClusterShape,
    cutlass::epilogue::collective::EpilogueTileAuto,
    Acc, Acc,
    Elem, LayoutC, 128 / cutlass::sizeof_bits<Elem>::value,
    Elem, LayoutC, 128 / cutlass::sizeof_bits<Elem>::value,
    cutlass::epilogue::collective::EpilogueScheduleAuto
  >::CollectiveOp;

using CollectiveMainloop = typename cutlass::conv::collective::CollectiveBuilder<
    cutlass::arch::Sm100, cutlass::arch::OpClassTensorOp, ConvOp,
    Elem, LayoutAB, 128 / cutlass::sizeof_bits<Elem>::value,
    Elem, LayoutAB, 128 / cutlass::sizeof_bits<Elem>::value,
    Acc,
    TileShape, ClusterShape,
    cutlass::conv::collective::StageCountAutoCarveout<
        static_cast<int>(sizeof(typename CollectiveEpilogue::SharedStorage))>,
    cutlass::conv::collective::KernelScheduleAuto
  >::CollectiveOp;

using ProblemShape = cutlass::conv::ConvProblemShape<
    ConvOp, CollectiveMainloop::DispatchPolicy::NumSpatialDimensions>;
using ConvKernel = cutlass::conv::kernel::ConvUniversal<
    ProblemShape, CollectiveMainloop, CollectiveEpilogue>;
using Conv = cutlass::conv::device::ConvUniversalAdapter<ConvKernel>;

auto* _anchor = &cutlass::device_kernel<ConvKernel>;


// ===== COMPILED SASS (sm_100a) =====

	.target	sm_100a

	.elftype	@"ET_EXEC"


//--------------------- .note.nv.tkinfo           --------------------------
	.section	.note.nv.tkinfo,"",@"SHT_NOTE"
	.sectionflags	@"SHF_NOTE_NV_TKINFO"
	.tkinfo
        /*0018*/ 	.word	0x00000002
        /*0030*/ 	.string	""
        /*0030*/ 	.string	"ptxas"
        /*0030*/ 	.string	"Cuda compilation tools, release 13.0, V13.0.88"
        /*0030*/ 	.string	"Build cuda_13.0.r13.0/compiler.36424714_0"
        /*0030*/ 	.string	"-arch sm_100a -m 64 "



//--------------------- .note.nv.cuinfo           --------------------------
	.section	.note.nv.cuinfo,"",@"SHT_NOTE"
	.sectionflags	@"SHF_NOTE_NV_CUINFO"
        /*0018*/ 	.short	0x0002
        /*001a*/ 	.short	0x0064
        /*001c*/ 	.short	0x0082
	.zero		2


//--------------------- .nv.info                  --------------------------
	.section	.nv.info,"",@"SHT_CUDA_INFO"
	.align	4


	//----- nvinfo : EIATTR_REGCOUNT
	.align		4
        /*0000*/ 	.byte	0x04, 0x2f
        /*0002*/ 	.short	(.L_19 - .L_18)
	.align		4
.L_18:
        /*0004*/ 	.word	index@(_ZN7cutlass13device_kernelINS_4conv6kernel13ConvUniversalINS1_16ConvProblemShapeILNS1_8OperatorE2ELi2EEENS1_10collective14CollectiveConvINS1_47MainloopSm100TmaUmmaWarpSpecializedImplicitGemmILS5_2ELi17ELi2ELi1ELi2EN4cute5tupleIJNSA_1CILi2EEENSC_ILi1EEESE_EEEEENSB_IJNSC_ILi64EEENSB_IJNSC_ILi128EEEEEENSB_IJNSC_ILi32EEEEEEEEENS_10bfloat16_tESN_NSA_8TiledMMAINSA_8MMA_AtomIJNSA_20SM100_MMA_F16BF16_SSISN_SN_fLi64ELi128ELNSA_4UMMA5MajorE1ELSS_1ELNSR_7ScaleInE0ELST_0EEEEEENSA_6LayoutINSB_IJSE_SE_SE_EEENSB_IJNSC_ILi0EEESY_SY_EEEEENSB_IJNSA_10UnderscoreES11_S11_EEEEENS7_6detail27Sm100ImplicitGemmTileTraitsINSA_13SM90_TMA_LOADENSA_14ComposedLayoutINSA_7SwizzleILi3ELi4ELi3EEENSA_18smem_ptr_flag_bitsILi16EEENSW_INSB_IJSH_NSC_ILi8EEEEEENSB_IJSE_SH_EEEEEEEvEENS15_INSA_30SM90_TMA_LOAD_IM2COL_MULTICASTES1G_vEEEENS_8epilogue10collective18CollectiveEpilogueINS1L_23Sm100TmaWarpSpecializedILi4ELi2ELi16ELb1ELb0EEEJSM_NSB_IJNSW_ISH_SE_EENSW_ISK_SE_EEEEESN_NSB_IJlNSB_IJSE_llEEESY_EEESN_S1U_NS1L_6fusion15FusionCallbacksIS1P_NS1V_17LinearCombinationISN_fSN_fLNS_15FloatRoundStyleE2EEESM_S1S_JEEENSA_5SM1004TMEM4LOAD26SM100_TMEM_LOAD_16dp256b4xES16_NS17_INS18_ILi2ELi4ELi3EEES1B_NSW_INSB_IJS1C_SK_EEENSB_IJSK_SE_EEEEEEENSA_17SM75_U32x4_LDSM_NENSA_14SM90_TMA_STOREES29_NSA_17SM90_U32x4_STSM_NENSA_39AutoVectorizingCopyWithAssumedAlignmentILi128EEEEEEvvEEEEvNT_6ParamsE)
        /*0008*/ 	.word	0x00000060


	//----- nvinfo : EIATTR_FRAME_SIZE
	.align		4
.L_19:
        /*000c*/ 	.byte	0x04, 0x11
        /*000e*/ 	.short	(.L_21 - .L_20)
	.align		4
.L_20:
        /*0010*/ 	.word	index@($__internal_2_$__cuda_sm10x_tcgen05_guardrail_trap_unallocated_columns_being_dealloced)
        /*0014*/ 	.word	0x00000008


	//----- nvinfo : EIATTR_FRAME_SIZE
	.align		4
.L_21:
        /*0018*/ 	.byte	0x04, 0x11
        /*001a*/ 	.short	(.L_23 - .L_22)
	.align		4
.L_22:
        /*001c*/ 	.word	index@($__internal_1_$__cuda_sm10x_tcgen05_guardrail_trap_phase_invalid_during_alloc)
        /*0020*/ 	.word	0x00000008


	//----- nvinfo : EIATTR_FRAME_SIZE
	.align		4
.L_23:
        /*0024*/ 	.byte	0x04, 0x11
        /*0026*/ 	.short	(.L_25 - .L_24)
	.align		4
.L_24:
        /*0028*/ 	.word	index@($__internal_0_$__cuda_sm10x_tcgen05_guardrail_trap_col_being_dealloced_not_returned_by_alloc)
        /*002c*/ 	.word	0x00000008


	//----- nvinfo : EIATTR_FRAME_SIZE
	.align		4
.L_25:
        /*0030*/ 	.byte	0x04, 0x11
        /*0032*/ 	.short	(.L_27 - .L_26)
	.align		4
.L_26:
        /*0034*/ 	.word	index@(_ZN7cutlass13device_kernelINS_4conv6kernel13ConvUniversalINS1_16ConvProblemShapeILNS1_8OperatorE2ELi2EEENS1_10collective14CollectiveConvINS1_47MainloopSm100TmaUmmaWarpSpecializedImplicitGemmILS5_2ELi17ELi2ELi1ELi2EN4cute5tupleIJNSA_1CILi2EEENSC_ILi1EEESE_EEEEENSB_IJNSC_ILi64EEENSB_IJNSC_ILi128EEEEEENSB_IJNSC_ILi32EEEEEEEEENS_10bfloat16_tESN_NSA_8TiledMMAINSA_8MMA_AtomIJNSA_20SM100_MMA_F16BF16_SSISN_SN_fLi64ELi128ELNSA_4UMMA5MajorE1ELSS_1ELNSR_7ScaleInE0ELST_0EEEEEENSA_6LayoutINSB_IJSE_SE_SE_EEENSB_IJNSC_ILi0EEESY_SY_EEEEENSB_IJNSA_10UnderscoreES11_S11_EEEEENS7_6detail27Sm100ImplicitGemmTileTraitsINSA_13SM90_TMA_LOADENSA_14ComposedLayoutINSA_7SwizzleILi3ELi4ELi3EEENSA_18smem_ptr_flag_bitsILi16EEENSW_INSB_IJSH_NSC_ILi8EEEEEENSB_IJSE_SH_EEEEEEEvEENS15_INSA_30SM90_TMA_LOAD_IM2COL_MULTICASTES1G_vEEEENS_8epilogue10collective18CollectiveEpilogueINS1L_23Sm100TmaWarpSpecializedILi4ELi2ELi16ELb1ELb0EEEJSM_NSB_IJNSW_ISH_SE_EENSW_ISK_SE_EEEEESN_NSB_IJlNSB_IJSE_llEEESY_EEESN_S1U_NS1L_6fusion15FusionCallbacksIS1P_NS1V_17LinearCombinationISN_fSN_fLNS_15FloatRoundStyleE2EEESM_S1S_JEEENSA_5SM1004TMEM4LOAD26SM100_TMEM_LOAD_16dp256b4xES16_NS17_INS18_ILi2ELi4ELi3EEES1B_NSW_INSB_IJS1C_SK_EEENSB_IJSK_SE_EEEEEEENSA_17SM75_U32x4_LDSM_NENSA_14SM90_TMA_STOREES29_NSA_17SM90_U32x4_STSM_NENSA_39AutoVectorizingCopyWithAssumedAlignmentILi128EEEEEEvvEEEEvNT_6ParamsE)
        /*0038*/ 	.word	0x00000008


	//----- nvinfo : EIATTR_MIN_STACK_SIZE
	.align		4
.L_27:
        /*003c*/ 	.byte	0x04, 0x12
        /*003e*/ 	.short	(.L_29 - .L_28)
	.align		4
.L_28:
        /*0040*/ 	.word	index@(_ZN7cutlass13device_kernelINS_4conv6kernel13ConvUniversalINS1_16ConvProblemShapeILNS1_8OperatorE2ELi2EEENS1_10collective14CollectiveConvINS1_47MainloopSm100TmaUmmaWarpSpecializedImplicitGemmILS5_2ELi17ELi2ELi1ELi2EN4cute5tupleIJNSA_1CILi2EEENSC_ILi1EEESE_EEEEENSB_IJNSC_ILi64EEENSB_IJNSC_ILi128EEEEEENSB_IJNSC_ILi32EEEEEEEEENS_10bfloat16_tESN_NSA_8TiledMMAINSA_8MMA_AtomIJNSA_20SM100_MMA_F16BF16_SSISN_SN_fLi64ELi128ELNSA_4UMMA5MajorE1ELSS_1ELNSR_7ScaleInE0ELST_0EEEEEENSA_6LayoutINSB_IJSE_SE_SE_EEENSB_IJNSC_ILi0EEESY_SY_EEEEENSB_IJNSA_10UnderscoreES11_S11_EEEEENS7_6detail27Sm100ImplicitGemmTileTraitsINSA_13SM90_TMA_LOADENSA_14ComposedLayoutINSA_7SwizzleILi3ELi4ELi3EEENSA_18smem_ptr_flag_bitsILi16EEENSW_INSB_IJSH_NSC_ILi8EEEEEENSB_IJSE_SH_EEEEEEEvEENS15_INSA_30SM90_TMA_LOAD_IM2COL_MULTICASTES1G_vEEEENS_8epilogue10collective18CollectiveEpilogueINS1L_23Sm100TmaWarpSpecializedILi4ELi2ELi16ELb1ELb0EEEJSM_NSB_IJNSW_ISH_SE_EENSW_ISK_SE_EEEEESN_NSB_IJlNSB_IJSE_llEEESY_EEESN_S1U_NS1L_6fusion15FusionCallbacksIS1P_NS1V_17LinearCombinationISN_fSN_fLNS_15FloatRoundStyleE2EEESM_S1S_JEEENSA_5SM1004TMEM4LOAD26SM100_TMEM_LOAD_16dp256b4xES16_NS17_INS18_ILi2ELi4ELi3EEES1B_NSW_INSB_IJS1C_SK_EEENSB_IJSK_SE_EEEEEEENSA_17SM75_U32x4_LDSM_NENSA_14SM90_TMA_STOREES29_NSA_17SM90_U32x4_STSM_NENSA_39AutoVectorizingCopyWithAssumedAlignmentILi128EEEEEEvvEEEEvNT_6ParamsE)
        /*0044*/ 	.word	0x00000008
.L_29:


//--------------------- .nv.compat                --------------------------
	.section	.nv.compat,"",@"SHT_CUDA_COMPAT_INFO"
	.align	4
        /*0000*/ 	.byte	0x02, 0x09, 0x01, 0x00, 0x02, 0x02, 0x02, 0x00, 0x02, 0x05, 0x05, 0x00, 0x03, 0x07, 0x01, 0x01
        /*0010*/ 	.byte	0x02, 0x03, 0x01, 0x00, 0x02, 0x06, 0x01, 0x00, 0x04, 0x0b, 0x08, 0x00, 0x09, 0x00, 0x00, 0x00
        /*0020*/ 	.byte	0x00, 0x00, 0x00, 0x00


//--------------------- .nv.info._ZN7cutlass13device_kernelINS_4conv6kernel13ConvUniversalINS1_16ConvProblemShapeILNS1_8OperatorE2ELi2EEENS1_10collective14CollectiveConvINS1_47MainloopSm100TmaUmmaWarpSpecializedImplicitGemmILS5_2ELi17ELi2ELi1ELi2EN4cute5tupleIJNSA_1CILi2EEENSC_ILi1EEESE_EEEEENSB_IJNSC_ILi64EEENSB_IJNSC_ILi128EEEEEENSB_IJNSC_ILi32EEEEEEEEENS_10bfloat16_tESN_NSA_8TiledMMAINSA_8MMA_AtomIJNSA_20SM100_MMA_F16BF16_SSISN_SN_fLi64ELi128ELNSA_4UMMA5MajorE1ELSS_1ELNSR_7ScaleInE0ELST_0EEEEEENSA_6LayoutINSB_IJSE_SE_SE_EEENSB_IJNSC_ILi0EEESY_SY_EEEEENSB_IJNSA_10UnderscoreES11_S11_EEEEENS7_6detail27Sm100ImplicitGemmTileTraitsINSA_13SM90_TMA_LOADENSA_14ComposedLayoutINSA_7SwizzleILi3ELi4ELi3EEENSA_18smem_ptr_flag_bitsILi16EEENSW_INSB_IJSH_NSC_ILi8EEEEEENSB_IJSE_SH_EEEEEEEvEENS15_INSA_30SM90_TMA_LOAD_IM2COL_MULTICASTES1G_vEEEENS_8epilogue10collective18CollectiveEpilogueINS1L_23Sm100TmaWarpSpecializedILi4ELi2ELi16ELb1ELb0EEEJSM_NSB_IJNSW_ISH_SE_EENSW_ISK_SE_EEEEESN_NSB_IJlNSB_IJSE_llEEESY_EEESN_S1U_NS1L_6fusion15FusionCallbacksIS1P_NS1V_17LinearCombinationISN_fSN_fLNS_15FloatRoundStyleE2EEESM_S1S_JEEENSA_5SM1004TMEM4LOAD26SM100_TMEM_LOAD_16dp256b4xES16_NS17_INS18_ILi2ELi4ELi3EEES1B_NSW_INSB_IJS1C_SK_EEENSB_IJSK_SE_EEEEEEENSA_17SM75_U32x4_LDSM_NENSA_14SM90_TMA_STOREES29_NSA_17SM90_U32x4_STSM_NENSA_39AutoVectorizingCopyWithAssumedAlignmentILi128EEEEEEvvEEEEvNT_6ParamsE --------------------------
	.section	.nv.info._ZN7cutlass13device_kernelINS_4conv6kernel13ConvUniversalINS1_16ConvProblemShapeILNS1_8OperatorE2ELi2EEENS1_10collective14CollectiveConvINS1_47MainloopSm100TmaUmmaWarpSpecializedImplicitGemmILS5_2ELi17ELi2ELi1ELi2EN4cute5tupleIJNSA_1CILi2EEENSC_ILi1EEESE_EEEEENSB_IJNSC_ILi64EEENSB_IJNSC_ILi128EEEEEENSB_IJNSC_ILi32EEEEEEEEENS_10bfloat16_tESN_NSA_8TiledMMAINSA_8MMA_AtomIJNSA_20SM100_MMA_F16BF16_SSISN_SN_fLi64ELi128ELNSA_4UMMA5MajorE1ELSS_1ELNSR_7ScaleInE0ELST_0EEEEEENSA_6LayoutINSB_IJSE_SE_SE_EEENSB_IJNSC_ILi0EEESY_SY_EEEEENSB_IJNSA_10UnderscoreES11_S11_EEEEENS7_6detail27Sm100ImplicitGemmTileTraitsINSA_13SM90_TMA_LOADENSA_14ComposedLayoutINSA_7SwizzleILi3ELi4ELi3EEENSA_18smem_ptr_flag_bitsILi16EEENSW_INSB_IJSH_NSC_ILi8EEEEEENSB_IJSE_SH_EEEEEEEvEENS15_INSA_30SM90_TMA_LOAD_IM2COL_MULTICASTES1G_vEEEENS_8epilogue10collective18CollectiveEpilogueINS1L_23Sm100TmaWarpSpecializedILi4ELi2ELi16ELb1ELb0EEEJSM_NSB_IJNSW_ISH_SE_EENSW_ISK_SE_EEEEESN_NSB_IJlNSB_IJSE_llEEESY_EEESN_S1U_NS1L_6fusion15FusionCallbacksIS1P_NS1V_17LinearCombinationISN_fSN_fLNS_15FloatRoundStyleE2EEESM_S1S_JEEENSA_5SM1004TMEM4LOAD26SM100_TMEM_LOAD_16dp256b4xES16_NS17_INS18_ILi2ELi4ELi3EEES1B_NSW_INSB_IJS1C_SK_EEENSB_IJSK_SE_EEEEEEENSA_17SM75_U32x4_LDSM_NENSA_14SM90_TMA_STOREES29_NSA_17SM90_U32x4_STSM_NENSA_39AutoVectorizingCopyWithAssumedAlignmentILi128EEEEEEvvEEEEvNT_6ParamsE,"",@"SHT_CUDA_INFO"
	.sectionflags	@""
	.align	4


	//----- nvinfo : EIATTR_CUDA_API_VERSION
	.align		4
        /*0000*/ 	.byte	0x04, 0x37
        /*0002*/ 	.short	(.L_31 - .L_30)
.L_30:
        /*0004*/ 	.word	0x00000082


	//----- nvinfo : EIATTR_KPARAM_INFO
	.align		4
.L_31:
        /*0008*/ 	.byte	0x04, 0x17
        /*000a*/ 	.short	(.L_33 - .L_32)
.L_32:
        /*000c*/ 	.word	0x00000000
        /*0010*/ 	.short	0x0000
        /*0012*/ 	.short	0x0000
        /*0014*/ 	.byte	0x00, 0xf0, 0x01, 0x20


	//----- nvinfo : EIATTR_AT_ENTRY_FRAGMENTS
	.align		4
.L_33:
        /*0018*/ 	.byte	0x04, 0x4f
        /*001a*/ 	.short	(.L_35 - .L_34)


	//   ....[0]....
.L_34:
        /*001c*/ 	.word	0x00000006


	//----- nvinfo : EIATTR_RESERVED_SMEM_USED
	.align		4
.L_35:
        /*0020*/ 	.byte	0x01, 0x41
	.zero		2


	//----- nvinfo : EIATTR_SPARSE_MMA_MASK
	.align		4
        /*0024*/ 	.byte	0x03, 0x50
        /*0026*/ 	.short	0x0000


	//----- nvinfo : EIATTR_TCGEN05_1CTA_USED
	.align		4
        /*0028*/ 	.byte	0x01, 0x51
	.zero		2


	//----- nvinfo : EIATTR_MAXREG_COUNT
	.align		4
        /*002c*/ 	.byte	0x03, 0x1b
        /*002e*/ 	.short	0x00ff


	//----- nvinfo : EIATTR_NUM_BARRIERS
	.align		4
        /*0030*/ 	.byte	0x02, 0x4c
        /*0032*/ 	.byte	0x07
	.zero		1


	//----- nvinfo : EIATTR_EXTERNS
	.align		4
        /*0034*/ 	.byte	0x04, 0x0f
        /*0036*/ 	.short	(.L_37 - .L_36)


	//   ....[0]....
	.align		4
.L_36:
        /*0038*/ 	.word	index@(__assertfail)


	//----- nvinfo : EIATTR_MERCURY_ISA_VERSION
	.align		4
.L_37:
        /*003c*/ 	.byte	0x03, 0x5f
        /*003e*/ 	.short	0x0101


	//----- nvinfo : EIATTR_INT_WARP_WIDE_INSTR_OFFSETS
	.align		4
        /*0040*/ 	.byte	0x04, 0x31
        /*0042*/ 	.short	(.L_39 - .L_38)


	//   ....[0]....
.L_38:
        /*0044*/ 	.word	0x00004500


	//   ....[1]....
        /*0048*/ 	.word	0x00004520


	//   ....[2]....
        /*004c*/ 	.word	0x00004550


	//   ....[3]....
        /*0050*/ 	.word	0x00005050


	//   ....[4]....
        /*0054*/ 	.word	0x000052d0


	//   ....[5]....
        /*0058*/ 	.word	0x00005340


	//   ....[6]....
        /*005c*/ 	.word	0x00005410


	//   ....[7]....
        /*0060*/ 	.word	0x00005490


	//   ....[8]....
        /*0064*/ 	.word	0x000055a0


	//   ....[9]....
        /*0068*/ 	.word	0x00005610


	//   ....[10]....
        /*006c*/ 	.word	0x00005810


	//   ....[11]....
        /*0070*/ 	.word	0x00005950


	//   ....[12]....
        /*0074*/ 	.word	0x000065c0


	//----- nvinfo : EIATTR_COOP_GROUP_MASK_REGIDS
	.align		4
.L_39:
        /*0078*/ 	.byte	0x04, 0x29
        /*007a*/ 	.short	(.L_41 - .L_40)


	//   ....[0]....
.L_40:
        /*007c*/ 	.word	0xffffffff


	//   ....[1]....
        /*0080*/ 	.word	0xffffffff


	//   ....[2]....
        /*0084*/ 	.word	0xffffffff


	//   ....[3]....
        /*0088*/ 	.word	0xffffffff


	//   ....[4]....
        /*008c*/ 	.word	0xffffffff


	//   ....[5]....
        /*0090*/ 	.word	0xffffffff


	//   ....[6]....
        /*0094*/ 	.word	0xffffffff


	//   ....[7]....
        /*0098*/ 	.word	0xffffffff


	//   ....[8]....
        /*009c*/ 	.word	0xffffffff


	//   ....[9]....
        /*00a0*/ 	.word	0xffffffff


	//   ....[10]....
        /*00a4*/ 	.word	0xffffffff


	//   ....[11]....
        /*00a8*/ 	.word	0xffffffff


	//   ....[12]....
        /*00ac*/ 	.word	0xffffffff


	//----- nvinfo : EIATTR_COOP_GROUP_INSTR_OFFSETS
	.align		4
.L_41:
        /*00b0*/ 	.byte	0x04, 0x28
        /*00b2*/ 	.short	(.L_43 - .L_42)


	//   ....[0]....
.L_42:
        /*00b4*/ 	.word	0x000000a0


	//   ....[1]....
        /*00b8*/ 	.word	0x000004e0


	//   ....[2]....
        /*00bc*/ 	.word	0x00000840


	//   ....[3]....
        /*00c0*/ 	.word	0x000009e0


	//   ....[4]....
        /*00c4*/ 	.word	0x00000ae0


	//   ....[5]....
        /*00c8*/ 	.word	0x00000c30


	//   ....[6]....
        /*00cc*/ 	.word	0x00000e30


	//   ....[7]....
        /*00d0*/ 	.word	0x00002710


	//   ....[8]....
        /*00d4*/ 	.word	0x00003930


	//   ....[9]....
        /*00d8*/ 	.word	0x00003b40


	//   ....[10]....
        /*00dc*/ 	.word	0x00003b70


	//   ....[11]....
        /*00e0*/ 	.word	0x000043e0


	//   ....[12]....
        /*00e4*/ 	.word	0x00004620


	//----- nvinfo : EIATTR_VRC_CTA_INIT_COUNT
	.align		4
.L_43:
        /*00e8*/ 	.byte	0x02, 0x4a
        /*00ea*/ 	.byte	0x80
	.zero		1


	//----- nvinfo : EIATTR_SYSCALL_OFFSETS
	.align		4
        /*00ec*/ 	.byte	0x04, 0x46
        /*00ee*/ 	.short	(.L_45 - .L_44)


	//   ....[0]....
.L_44:
        /*00f0*/ 	.word	0x00006830


	//   ....[1]....
        /*00f4*/ 	.word	0x00006920


	//   ....[2]....
        /*00f8*/ 	.word	0x00006ff0


	//   ....[3]....
        /*00fc*/ 	.word	0x000078b0


	//   ....[4]....
        /*0100*/ 	.word	0x00008110


	//   ....[5]....
        /*0104*/ 	.word	0x00008950


	//----- nvinfo : EIATTR_MBARRIER_INSTR_OFFSETS
	.align		4
.L_45:
        /*0108*/ 	.byte	0x04, 0x39
        /*010a*/ 	.short	(.L_47 - .L_46)


	//   ....[0]....
.L_46:
        /*010c*/ 	.word	0x00000600
        /*0110*/ 	.word	0x000000ff
        /*0114*/ 	.word	0x00000000
        /*0118*/ 	.short	0x0100
        /*011a*/ 	.byte	0x07
	.zero		1


	//   ....[1]....
        /*011c*/ 	.word	0x00000610
        /*0120*/ 	.word	0x000000ff
        /*0124*/ 	.word	0x00000088
        /*0128*/ 	.short	0x0100
        /*012a*/ 	.byte	0x07
	.zero		1


	//   ....[2]....
        /*012c*/ 	.word	0x00000620
        /*0130*/ 	.word	0x000000ff
        /*0134*/ 	.word	0x00000008
        /*0138*/ 	.short	0x0100
        /*013a*/ 	.byte	0x07
	.zero		1


	//   ....[3]....
        /*013c*/ 	.word	0x00000630
        /*0140*/ 	.word	0x000000ff
        /*0144*/ 	.word	0x00000090
        /*0148*/ 	.short	0x0100
        /*014a*/ 	.byte	0x07
	.zero		1


	//   ....[4]....
        /*014c*/ 	.word	0x00000640
        /*0150*/ 	.word	0x000000ff
        /*0154*/ 	.word	0x00000010
        /*0158*/ 	.short	0x0100
        /*015a*/ 	.byte	0x07
	.zero		1


	//   ....[5]....
        /*015c*/ 	.word	0x00000650
        /*0160*/ 	.word	0x000000ff
        /*0164*/ 	.word	0x00000098
        /*0168*/ 	.short	0x0100
        /*016a*/ 	.byte	0x07
	.zero		1


	//   ....[6]....
        /*016c*/ 	.word	0x00000660
        /*0170*/ 	.word	0x000000ff
        /*0174*/ 	.word	0x00000018
        /*0178*/ 	.short	0x0100
        /*017a*/ 	.byte	0x07
	.zero		1


	//   ....[7]....
        /*017c*/ 	.word	0x00000670
        /*0180*/ 	.word	0x000000ff
        /*0184*/ 	.word	0x000000a0
        /*0188*/ 	.short	0x0100
        /*018a*/ 	.byte	0x07
	.zero		1


	//   ....[8]....
        /*018c*/ 	.word	0x00000680
        /*0190*/ 	.word	0x000000ff
        /*0194*/ 	.word	0x00000020
        /*0198*/ 	.short	0x0100
        /*019a*/ 	.byte	0x07
	.zero		1


	//   ....[9]....
        /*019c*/ 	.word	0x00000690
        /*01a0*/ 	.word	0x000000ff
        /*01a4*/ 	.word	0x000000a8
        /*01a8*/ 	.short	0x0100
        /*01aa*/ 	.byte	0x07
	.zero		1


	//   ....[10]....
        /*01ac*/ 	.word	0x000006a0
        /*01b0*/ 	.word	0x000000ff
        /*01b4*/ 	.word	0x00000028
        /*01b8*/ 	.short	0x0100
        /*01ba*/ 	.byte	0x07
	.zero		1


	//   ....[11]....
        /*01bc*/ 	.word	0x000006b0
        /*01c0*/ 	.word	0x000000ff
        /*01c4*/ 	.word	0x000000b0
        /*01c8*/ 	.short	0x0100
        /*01ca*/ 	.byte	0x07
	.zero		1


	//   ....[12]....
        /*01cc*/ 	.word	0x000006c0
        /*01d0*/ 	.word	0x000000ff
        /*01d4*/ 	.word	0x00000030
        /*01d8*/ 	.short	0x0100
        /*01da*/ 	.byte	0x07
	.zero		1


	//   ....[13]....
        /*01dc*/ 	.word	0x000006d0
        /*01e0*/ 	.word	0x000000ff
        /*01e4*/ 	.word	0x000000b8
        /*01e8*/ 	.short	0x0100
        /*01ea*/ 	.byte	0x07
	.zero		1


	//   ....[14]....
        /*01ec*/ 	.word	0x000006e0
        /*01f0*/ 	.word	0x000000ff
        /*01f4*/ 	.word	0x00000038
        /*01f8*/ 	.short	0x0100
        /*01fa*/ 	.byte	0x07
	.zero		1


	//   ....[15]....
        /*01fc*/ 	.word	0x000006f0
        /*0200*/ 	.word	0x000000ff
        /*0204*/ 	.word	0x000000c0
        /*0208*/ 	.short	0x0100
        /*020a*/ 	.byte	0x07
	.zero		1


	//   ....[16]....
        /*020c*/ 	.word	0x00000700
        /*0210*/ 	.word	0x000000ff
        /*0214*/ 	.word	0x00000040
        /*0218*/ 	.short	0x0100
        /*021a*/ 	.byte	0x07
	.zero		1


	//   ....[17]....
        /*021c*/ 	.word	0x00000710
        /*0220*/ 	.word	0x000000ff
        /*0224*/ 	.word	0x000000c8
        /*0228*/ 	.short	0x0100
        /*022a*/ 	.byte	0x07
	.zero		1


	//   ....[18]....
        /*022c*/ 	.word	0x00000720
        /*0230*/ 	.word	0x000000ff
        /*0234*/ 	.word	0x00000048
        /*0238*/ 	.short	0x0100
        /*023a*/ 	.byte	0x07
	.zero		1


	//   ....[19]....
        /*023c*/ 	.word	0x00000730
        /*0240*/ 	.word	0x000000ff
        /*0244*/ 	.word	0x000000d0
        /*0248*/ 	.short	0x0100
        /*024a*/ 	.byte	0x07
	.zero		1


	//   ....[20]....
        /*024c*/ 	.word	0x00000740
        /*0250*/ 	.word	0x000000ff
        /*0254*/ 	.word	0x00000050
        /*0258*/ 	.short	0x0100
        /*025a*/ 	.byte	0x07
	.zero		1


	//   ....[21]....
        /*025c*/ 	.word	0x00000750
        /*0260*/ 	.word	0x000000ff
        /*0264*/ 	.word	0x000000d8
        /*0268*/ 	.short	0x0100
        /*026a*/ 	.byte	0x07
	.zero		1


	//   ....[22]....
        /*026c*/ 	.word	0x00000760
        /*0270*/ 	.word	0x000000ff
        /*0274*/ 	.word	0x00000058
        /*0278*/ 	.short	0x0100
        /*027a*/ 	.byte	0x07
	.zero		1


	//   ....[23]....
        /*027c*/ 	.word	0x00000770
        /*0280*/ 	.word	0x000000ff
        /*0284*/ 	.word	0x000000e0
        /*0288*/ 	.short	0x0100
        /*028a*/ 	.byte	0x07
	.zero		1


	//   ....[24]....
        /*028c*/ 	.word	0x00000780
        /*0290*/ 	.word	0x000000ff
        /*0294*/ 	.word	0x00000060
        /*0298*/ 	.short	0x0100
        /*029a*/ 	.byte	0x07
	.zero		1


	//   ....[25]....
        /*029c*/ 	.word	0x00000790
        /*02a0*/ 	.word	0x000000ff
        /*02a4*/ 	.word	0x000000e8
        /*02a8*/ 	.short	0x0100
        /*02aa*/ 	.byte	0x07
	.zero		1


	//   ....[26]....
        /*02ac*/ 	.word	0x000007a0
        /*02b0*/ 	.word	0x000000ff
        /*02b4*/ 	.word	0x00000068
        /*02b8*/ 	.short	0x0100
        /*02ba*/ 	.byte	0x07
	.zero		1


	//   ....[27]....
        /*02bc*/ 	.word	0x000007b0
        /*02c0*/ 	.word	0x000000ff
        /*02c4*/ 	.word	0x000000f0
        /*02c8*/ 	.short	0x0100
        /*02ca*/ 	.byte	0x07
	.zero		1


	//   ....[28]....
        /*02cc*/ 	.word	0x000007c0
        /*02d0*/ 	.word	0x000000ff
        /*02d4*/ 	.word	0x00000070
        /*02d8*/ 	.short	0x0100
        /*02da*/ 	.byte	0x07
	.zero		1


	//   ....[29]....
        /*02dc*/ 	.word	0x000007d0
        /*02e0*/ 	.word	0x000000ff
        /*02e4*/ 	.word	0x000000f8
        /*02e8*/ 	.short	0x0100
        /*02ea*/ 	.byte	0x07
	.zero		1


	//   ....[30]....
        /*02ec*/ 	.word	0x000007e0
        /*02f0*/ 	.word	0x000000ff
        /*02f4*/ 	.word	0x00000078
        /*02f8*/ 	.short	0x0100
        /*02fa*/ 	.byte	0x07
	.zero		1


	//   ....[31]....
        /*02fc*/ 	.word	0x000007f0
        /*0300*/ 	.word	0x000000ff
        /*0304*/ 	.word	0x00000100
        /*0308*/ 	.short	0x0100
        /*030a*/ 	.byte	0x07
	.zero		1


	//   ....[32]....
        /*030c*/ 	.word	0x00000800
        /*0310*/ 	.word	0x000000ff
        /*0314*/ 	.word	0x00000080
        /*0318*/ 	.short	0x0100
        /*031a*/ 	.byte	0x07
	.zero		1


	//   ....[33]....
        /*031c*/ 	.word	0x00000810
        /*0320*/ 	.word	0x000000ff
        /*0324*/ 	.word	0x00000108
        /*0328*/ 	.short	0x0100
        /*032a*/ 	.byte	0x07
	.zero		1


	//   ....[34]....
        /*032c*/ 	.word	0x00000950
        /*0330*/ 	.word	0x000000ff
        /*0334*/ 	.word	0x00000110
        /*0338*/ 	.short	0x0100
        /*033a*/ 	.byte	0x07
	.zero		1


	//   ....[35]....
        /*033c*/ 	.word	0x00000960
        /*0340*/ 	.word	0x000000ff
        /*0344*/ 	.word	0x00000130
        /*0348*/ 	.short	0x0100
        /*034a*/ 	.byte	0x07
	.zero		1


	//   ....[36]....
        /*034c*/ 	.word	0x00000970
        /*0350*/ 	.word	0x000000ff
        /*0354*/ 	.word	0x00000118
        /*0358*/ 	.short	0x0100
        /*035a*/ 	.byte	0x07
	.zero		1


	//   ....[37]....
        /*035c*/ 	.word	0x00000980
        /*0360*/ 	.word	0x000000ff
        /*0364*/ 	.word	0x00000138
        /*0368*/ 	.short	0x0100
        /*036a*/ 	.byte	0x07
	.zero		1


	//   ....[38]....
        /*036c*/ 	.word	0x00000990
        /*0370*/ 	.word	0x000000ff
        /*0374*/ 	.word	0x00000120
        /*0378*/ 	.short	0x0100
        /*037a*/ 	.byte	0x07
	.zero		1


	//   ....[39]....
        /*037c*/ 	.word	0x000009a0
        /*0380*/ 	.word	0x000000ff
        /*0384*/ 	.word	0x00000140
        /*0388*/ 	.short	0x0100
        /*038a*/ 	.byte	0x07
	.zero		1


	//   ....[40]....
        /*038c*/ 	.word	0x000009b0
        /*0390*/ 	.word	0x000000ff
        /*0394*/ 	.word	0x00000128
        /*0398*/ 	.short	0x0100
        /*039a*/ 	.byte	0x07
	.zero		1


	//   ....[41]....
        /*039c*/ 	.word	0x000009c0
        /*03a0*/ 	.word	0x000000ff
        /*03a4*/ 	.word	0x00000148
        /*03a8*/ 	.short	0x0100
        /*03aa*/ 	.byte	0x07
	.zero		1


	//   ....[42]....
        /*03ac*/ 	.word	0x00000ab0
        /*03b0*/ 	.word	0x000000ff
        /*03b4*/ 	.word	0x00000150
        /*03b8*/ 	.short	0x0100
        /*03ba*/ 	.byte	0x06
	.zero		1


	//   ....[43]....
        /*03bc*/ 	.word	0x00000ac0
        /*03c0*/ 	.word	0x000000ff
        /*03c4*/ 	.word	0x00000158
        /*03c8*/ 	.short	0x0100
        /*03ca*/ 	.byte	0x06
	.zero		1


	//   ....[44]....
        /*03cc*/ 	.word	0x00000c00
        /*03d0*/ 	.word	0x000000ff
        /*03d4*/ 	.word	0x00000160
        /*03d8*/ 	.short	0x0100
        /*03da*/ 	.byte	0x06
	.zero		1


	//   ....[45]....
        /*03dc*/ 	.word	0x00000c10
        /*03e0*/ 	.word	0x000000ff
        /*03e4*/ 	.word	0x00000168
        /*03e8*/ 	.short	0x0100
        /*03ea*/ 	.byte	0x06
	.zero		1


	//   ....[46]....
        /*03ec*/ 	.word	0x00000d40
        /*03f0*/ 	.word	0x000000ff
        /*03f4*/ 	.word	0x00000170
        /*03f8*/ 	.short	0x0100
        /*03fa*/ 	.byte	0x07
	.zero		1


	//   ....[47]....
        /*03fc*/ 	.word	0x00000d50
        /*0400*/ 	.word	0x000000ff
        /*0404*/ 	.word	0x00000180
        /*0408*/ 	.short	0x0100
        /*040a*/ 	.byte	0x07
	.zero		1


	//   ....[48]....
        /*040c*/ 	.word	0x00000d60
        /*0410*/ 	.word	0x000000ff
        /*0414*/ 	.word	0x00000178
        /*0418*/ 	.short	0x0100
        /*041a*/ 	.byte	0x07
	.zero		1


	//   ....[49]....
        /*041c*/ 	.word	0x00000d70
        /*0420*/ 	.word	0x000000ff
        /*0424*/ 	.word	0x00000188
        /*0428*/ 	.short	0x0100
        /*042a*/ 	.byte	0x07
	.zero		1


	//   ....[50]....
        /*042c*/ 	.word	0x000019e0
        /*0430*/ 	.word	0x000000ff
        /*0434*/ 	.word	0x00000088
        /*0438*/ 	.short	0x010a
        /*043a*/ 	.byte	0x04
	.zero		1


	//   ....[51]....
        /*043c*/ 	.word	0x00001cd0
        /*0440*/ 	.word	0x000000ff
        /*0444*/ 	.word	0x00000088
        /*0448*/ 	.short	0x010a
        /*044a*/ 	.byte	0x25
	.zero		1


	//   ....[52]....
        /*044c*/ 	.word	0x00001e90
        /*0450*/ 	.word	0x000000ff
        /*0454*/ 	.word	0x00000088
        /*0458*/ 	.short	0x010a
        /*045a*/ 	.byte	0x08
	.zero		1


	//   ....[53]....
        /*045c*/ 	.word	0x00002140
        /*0460*/ 	.word	0x000000ff
        /*0464*/ 	.word	0x00000158
        /*0468*/ 	.short	0x0101
        /*046a*/ 	.byte	0x23
	.zero		1


	//   ....[54]....
        /*046c*/ 	.word	0x00002160
        /*0470*/ 	.word	0x000000ff
        /*0474*/ 	.word	0x00000088
        /*0478*/ 	.short	0x010a
        /*047a*/ 	.byte	0x04
	.zero		1


	//   ....[55]....
        /*047c*/ 	.word	0x000022a0
        /*0480*/ 	.word	0x000000ff
        /*0484*/ 	.word	0x00000088
        /*0488*/ 	.short	0x010a
        /*048a*/ 	.byte	0x29
	.zero		1


	//   ....[56]....
        /*048c*/ 	.word	0x00002460
        /*0490*/ 	.word	0x000000ff
        /*0494*/ 	.word	0x00000088
        /*0498*/ 	.short	0x010a
        /*049a*/ 	.byte	0x08
	.zero		1


	//   ....[57]....
        /*049c*/ 	.word	0x00002720
        /*04a0*/ 	.word	0x000000ff
        /*04a4*/ 	.word	0x00000160
        /*04a8*/ 	.short	0x010a
        /*04aa*/ 	.byte	0x23
	.zero		1


	//   ....[58]....
        /*04ac*/ 	.word	0x000027e0
        /*04b0*/ 	.word	0x000000ff
        /*04b4*/ 	.word	0x00000000
        /*04b8*/ 	.short	0x0101
        /*04ba*/ 	.byte	0x04
	.zero		1


	//   ....[59]....
        /*04bc*/ 	.word	0x00002cc0
        /*04c0*/ 	.word	0x000000ff
        /*04c4*/ 	.word	0x00000000
        /*04c8*/ 	.short	0x010a
        /*04ca*/ 	.byte	0x04
	.zero		1


	//   ....[60]....
        /*04cc*/ 	.word	0x00002d50
        /*04d0*/ 	.word	0x000000ff
        /*04d4*/ 	.word	0x00000000
        /*04d8*/ 	.short	0x010a
        /*04da*/ 	.byte	0x04
	.zero		1


	//   ....[61]....
        /*04dc*/ 	.word	0x00002de0
        /*04e0*/ 	.word	0x000000ff
        /*04e4*/ 	.word	0x00000000
        /*04e8*/ 	.short	0x010a
        /*04ea*/ 	.byte	0x04
	.zero		1


	//   ....[62]....
        /*04ec*/ 	.word	0x00002e70
        /*04f0*/ 	.word	0x000000ff
        /*04f4*/ 	.word	0x00000000
        /*04f8*/ 	.short	0x010a
        /*04fa*/ 	.byte	0x04
	.zero		1


	//   ....[63]....
        /*04fc*/ 	.word	0x00002f00
        /*0500*/ 	.word	0x000000ff
        /*0504*/ 	.word	0x00000000
        /*0508*/ 	.short	0x010a
        /*050a*/ 	.byte	0x04
	.zero		1


	//   ....[64]....
        /*050c*/ 	.word	0x00002f90
        /*0510*/ 	.word	0x000000ff
        /*0514*/ 	.word	0x00000000
        /*0518*/ 	.short	0x010a
        /*051a*/ 	.byte	0x04
	.zero		1


	//   ....[65]....
        /*051c*/ 	.word	0x00003020
        /*0520*/ 	.word	0x000000ff
        /*0524*/ 	.word	0x00000000
        /*0528*/ 	.short	0x010a
        /*052a*/ 	.byte	0x04
	.zero		1


	//   ....[66]....
        /*052c*/ 	.word	0x000030b0
        /*0530*/ 	.word	0x000000ff
        /*0534*/ 	.word	0x00000000
        /*0538*/ 	.short	0x010a
        /*053a*/ 	.byte	0x04
	.zero		1


	//   ....[67]....
        /*053c*/ 	.word	0x00003140
        /*0540*/ 	.word	0x000000ff
        /*0544*/ 	.word	0x00000000
        /*0548*/ 	.short	0x010a
        /*054a*/ 	.byte	0x04
	.zero		1


	//   ....[68]....
        /*054c*/ 	.word	0x000031d0
        /*0550*/ 	.word	0x000000ff
        /*0554*/ 	.word	0x00000000
        /*0558*/ 	.short	0x010a
        /*055a*/ 	.byte	0x04
	.zero		1


	//   ....[69]....
        /*055c*/ 	.word	0x00003260
        /*0560*/ 	.word	0x000000ff
        /*0564*/ 	.word	0x00000000
        /*0568*/ 	.short	0x010a
        /*056a*/ 	.byte	0x04
	.zero		1


	//   ....[70]....
        /*056c*/ 	.word	0x000032f0
        /*0570*/ 	.word	0x000000ff
        /*0574*/ 	.word	0x00000000
        /*0578*/ 	.short	0x010a
        /*057a*/ 	.byte	0x04
	.zero		1


	//   ....[71]....
        /*057c*/ 	.word	0x00003380
        /*0580*/ 	.word	0x000000ff
        /*0584*/ 	.word	0x00000000
        /*0588*/ 	.short	0x010a
        /*058a*/ 	.byte	0x04
	.zero		1


	//   ....[72]....
        /*058c*/ 	.word	0x00003410
        /*0590*/ 	.word	0x000000ff
        /*0594*/ 	.word	0x00000000
        /*0598*/ 	.short	0x010a
        /*059a*/ 	.byte	0x04
	.zero		1


	//   ....[73]....
        /*059c*/ 	.word	0x000034a0
        /*05a0*/ 	.word	0x000000ff
        /*05a4*/ 	.word	0x00000000
        /*05a8*/ 	.short	0x010a
        /*05aa*/ 	.byte	0x04
	.zero		1


	//   ....[74]....
        /*05ac*/ 	.word	0x00003530
        /*05b0*/ 	.word	0x000000ff
        /*05b4*/ 	.word	0x00000000
        /*05b8*/ 	.short	0x010a
        /*05ba*/ 	.byte	0x04
	.zero		1


	//   ....[75]....
        /*05bc*/ 	.word	0x000035d0
        /*05c0*/ 	.word	0x00000000
        /*05c4*/ 	.word	0x00000000
        /*05c8*/ 	.short	0x010a
        /*05ca*/ 	.byte	0xff
	.zero		1


	//   ....[76]....
        /*05cc*/ 	.word	0x00003700
        /*05d0*/ 	.word	0x000000ff
        /*05d4*/ 	.word	0x00000168
        /*05d8*/ 	.short	0x010a
        /*05da*/ 	.byte	0x30
	.zero		1


	//   ....[77]....
        /*05dc*/ 	.word	0x000037a0
        /*05e0*/ 	.word	0x000000ff
        /*05e4*/ 	.word	0x00000160
        /*05e8*/ 	.short	0x010a
        /*05ea*/ 	.byte	0x30
	.zero		1


	//   ....[78]....
        /*05ec*/ 	.word	0x00003840
        /*05f0*/ 	.word	0x000000ff
        /*05f4*/ 	.word	0x00000000
        /*05f8*/ 	.short	0x0101
        /*05fa*/ 	.byte	0x06
	.zero		1


	//   ....[79]....
        /*05fc*/ 	.word	0x00003880
        /*0600*/ 	.word	0x000000ff
        /*0604*/ 	.word	0x00000168
        /*0608*/ 	.short	0x0106
        /*060a*/ 	.byte	0x30
	.zero		1


	//   ....[80]....
        /*060c*/ 	.word	0x000038c0
        /*0610*/ 	.word	0x00000000
        /*0614*/ 	.word	0x00000168
        /*0618*/ 	.short	0x010a
        /*061a*/ 	.byte	0xff
	.zero		1


	//   ....[81]....
        /*061c*/ 	.word	0x00003de0
        /*0620*/ 	.word	0x000000ff
        /*0624*/ 	.word	0x00000160
        /*0628*/ 	.short	0x010a
        /*062a*/ 	.byte	0x07
	.zero		1


	//   ....[82]....
        /*062c*/ 	.word	0x00003e90
        /*0630*/ 	.word	0x000000ff
        /*0634*/ 	.word	0x00000000
        /*0638*/ 	.short	0x0101
        /*063a*/ 	.byte	0x05
	.zero		1


	//   ....[83]....
        /*063c*/ 	.word	0x00003ea0
        /*0640*/ 	.word	0x000000ff
        /*0644*/ 	.word	0x00000180
        /*0648*/ 	.short	0x010a
        /*064a*/ 	.byte	0x09
	.zero		1


	//   ....[84]....
        /*064c*/ 	.word	0x00003f20
        /*0650*/ 	.word	0x000000ff
        /*0654*/ 	.word	0x00000000
        /*0658*/ 	.short	0x010a
        /*065a*/ 	.byte	0x04
	.zero		1


	//   ....[85]....
        /*065c*/ 	.word	0x00003fc0
        /*0660*/ 	.word	0x000000ff
        /*0664*/ 	.word	0x00000000
        /*0668*/ 	.short	0x010a
        /*066a*/ 	.byte	0x08
	.zero		1


	//   ....[86]....
        /*066c*/ 	.word	0x00004100
        /*0670*/ 	.word	0x000000ff
        /*0674*/ 	.word	0x00000000
        /*0678*/ 	.short	0x010a
        /*067a*/ 	.byte	0x04
	.zero		1


	//   ....[87]....
        /*067c*/ 	.word	0x00004330
        /*0680*/ 	.word	0x000000ff
        /*0684*/ 	.word	0x00000000
        /*0688*/ 	.short	0x010a
        /*068a*/ 	.byte	0x05
	.zero		1


	//   ....[88]....
        /*068c*/ 	.word	0x000043c0
        /*0690*/ 	.word	0x000000ff
        /*0694*/ 	.word	0x00000000
        /*0698*/ 	.short	0x010a
        /*069a*/ 	.byte	0x06
	.zero		1


	//   ....[89]....
        /*069c*/ 	.word	0x00004930
        /*06a0*/ 	.word	0x000000ff
        /*06a4*/ 	.word	0x00000160
        /*06a8*/ 	.short	0x010a
        /*06aa*/ 	.byte	0x0f
	.zero		1


	//   ....[90]....
        /*06ac*/ 	.word	0x00004c30
        /*06b0*/ 	.word	0x000000ff
        /*06b4*/ 	.word	0x00000000
        /*06b8*/ 	.short	0x0101
        /*06ba*/ 	.byte	0x0e
	.zero		1


	//   ....[91]....
        /*06bc*/ 	.word	0x00004f60
        /*06c0*/ 	.word	0x000000ff
        /*06c4*/ 	.word	0x00000158
        /*06c8*/ 	.short	0x010a
        /*06ca*/ 	.byte	0x0f
	.zero		1


	//   ....[92]....
        /*06cc*/ 	.word	0x00005250
        /*06d0*/ 	.word	0x000000ff
        /*06d4*/ 	.word	0x00000130
        /*06d8*/ 	.short	0x010a
        /*06da*/ 	.byte	0x0f
	.zero		1


	//   ....[93]....
        /*06dc*/ 	.word	0x000053b0
        /*06e0*/ 	.word	0x000000ff
        /*06e4*/ 	.word	0x00000110
        /*06e8*/ 	.short	0x010b
        /*06ea*/ 	.byte	0x0f
	.zero		1


	//   ....[94]....
        /*06ec*/ 	.word	0x000053c0
        /*06f0*/ 	.word	0x000000ff
        /*06f4*/ 	.word	0x00000000
        /*06f8*/ 	.short	0x0101
        /*06fa*/ 	.byte	0x1f
	.zero		1


	//   ....[95]....
        /*06fc*/ 	.word	0x000053e0
        /*0700*/ 	.word	0x000000ff
        /*0704*/ 	.word	0x00000138
        /*0708*/ 	.short	0x010a
        /*070a*/ 	.byte	0x0f
	.zero		1


	//   ....[96]....
        /*070c*/ 	.word	0x00005540
        /*0710*/ 	.word	0x000000ff
        /*0714*/ 	.word	0x00000118
        /*0718*/ 	.short	0x010b
        /*071a*/ 	.byte	0x0f
	.zero		1


	//   ....[97]....
        /*071c*/ 	.word	0x00005550
        /*0720*/ 	.word	0x000000ff
        /*0724*/ 	.word	0x00000000
        /*0728*/ 	.short	0x0101
        /*072a*/ 	.byte	0x1e
	.zero		1


	//   ....[98]....
        /*072c*/ 	.word	0x00005560
        /*0730*/ 	.word	0x000000ff
        /*0734*/ 	.word	0x00000140
        /*0738*/ 	.short	0x010a
        /*073a*/ 	.byte	0x0f
	.zero		1


	//   ....[99]....
        /*073c*/ 	.word	0x000056e0
        /*0740*/ 	.word	0x000000ff
        /*0744*/ 	.word	0x00000120
        /*0748*/ 	.short	0x010b
        /*074a*/ 	.byte	0x0f
	.zero		1


	//   ....[100]....
        /*074c*/ 	.word	0x00005750
        /*0750*/ 	.word	0x000000ff
        /*0754*/ 	.word	0x00000000
        /*0758*/ 	.short	0x0101
        /*075a*/ 	.byte	0x30
	.zero		1


	//   ....[101]....
        /*075c*/ 	.word	0x00005790
        /*0760*/ 	.word	0x000000ff
        /*0764*/ 	.word	0x00000148
        /*0768*/ 	.short	0x010a
        /*076a*/ 	.byte	0x0f
	.zero		1


	//   ....[102]....
        /*076c*/ 	.word	0x00005990
        /*0770*/ 	.word	0x000000ff
        /*0774*/ 	.word	0x00000128
        /*0778*/ 	.short	0x010b
        /*077a*/ 	.byte	0x0f
	.zero		1


	//   ....[103]....
        /*077c*/ 	.word	0x000059b0
        /*0780*/ 	.word	0x000000ff
        /*0784*/ 	.word	0x00000000
        /*0788*/ 	.short	0x0101
        /*078a*/ 	.byte	0x17
	.zero		1


	//   ....[104]....
        /*078c*/ 	.word	0x000059e0
        /*0790*/ 	.word	0x000000ff
        /*0794*/ 	.word	0x00000130
        /*0798*/ 	.short	0x010a
        /*079a*/ 	.byte	0x0f
	.zero		1


	//   ....[105]....
        /*079c*/ 	.word	0x00005a00
        /*07a0*/ 	.word	0x000000ff
        /*07a4*/ 	.word	0x00000138
        /*07a8*/ 	.short	0x010a
        /*07aa*/ 	.byte	0x0f
	.zero		1


	//   ....[106]....
        /*07ac*/ 	.word	0x00005a20
        /*07b0*/ 	.word	0x000000ff
        /*07b4*/ 	.word	0x00000140
        /*07b8*/ 	.short	0x010a
        /*07ba*/ 	.byte	0x0f
	.zero		1


	//   ....[107]....
        /*07bc*/ 	.word	0x00005a60
        /*07c0*/ 	.word	0x00000000
        /*07c4*/ 	.word	0x00000148
        /*07c8*/ 	.short	0x010a
        /*07ca*/ 	.byte	0xff
	.zero		1


	//   ....[108]....
        /*07cc*/ 	.word	0x00005e10
        /*07d0*/ 	.word	0x000000ff
        /*07d4*/ 	.word	0x00000160
        /*07d8*/ 	.short	0x010a
        /*07da*/ 	.byte	0x32
	.zero		1


	//   ....[109]....
        /*07dc*/ 	.word	0x00005f10
        /*07e0*/ 	.word	0x000000ff
        /*07e4*/ 	.word	0x00000000
        /*07e8*/ 	.short	0x0101
        /*07ea*/ 	.byte	0x04
	.zero		1


	//   ....[110]....
        /*07ec*/ 	.word	0x00006d30
        /*07f0*/ 	.word	0x000000ff
        /*07f4*/ 	.word	0x00000110
        /*07f8*/ 	.short	0x010a
        /*07fa*/ 	.byte	0x32
	.zero		1


	//   ....[111]....
        /*07fc*/ 	.word	0x00006d50
        /*0800*/ 	.word	0x00000053
        /*0804*/ 	.word	0x00000170
        /*0808*/ 	.short	0x010a
        /*080a*/ 	.byte	0xff
	.zero		1


	//   ....[112]....
        /*080c*/ 	.word	0x00006e10
        /*0810*/ 	.word	0x000000ff
        /*0814*/ 	.word	0x00000110
        /*0818*/ 	.short	0x010a
        /*081a*/ 	.byte	0x32
	.zero		1


	//   ....[113]....
        /*081c*/ 	.word	0x00006ed0
        /*0820*/ 	.word	0x00000053
        /*0824*/ 	.word	0x00000170
        /*0828*/ 	.short	0x010a
        /*082a*/ 	.byte	0xff
	.zero		1


	//   ....[114]....
        /*082c*/ 	.word	0x00007620
        /*0830*/ 	.word	0x00000000
        /*0834*/ 	.word	0x00000000
        /*0838*/ 	.short	0x0101
        /*083a*/ 	.byte	0xff
	.zero		1


	//   ....[115]....
        /*083c*/ 	.word	0x00007630
        /*0840*/ 	.word	0x00000004
        /*0844*/ 	.word	0x00000110
        /*0848*/ 	.short	0x010a
        /*084a*/ 	.byte	0xff
	.zero		1


	//   ....[116]....
        /*084c*/ 	.word	0x000076e0
        /*0850*/ 	.word	0x00000004
        /*0854*/ 	.word	0x00000110
        /*0858*/ 	.short	0x010a
        /*085a*/ 	.byte	0xff
	.zero		1


	//   ....[117]....
        /*085c*/ 	.word	0x00007e80
        /*0860*/ 	.word	0x00000057
        /*0864*/ 	.word	0x00000000
        /*0868*/ 	.short	0x0101
        /*086a*/ 	.byte	0xff
	.zero		1


	//   ....[118]....
        /*086c*/ 	.word	0x00007ea0
        /*0870*/ 	.word	0x0000005d
        /*0874*/ 	.word	0x00000110
        /*0878*/ 	.short	0x010a
        /*087a*/ 	.byte	0xff
	.zero		1


	//   ....[119]....
        /*087c*/ 	.word	0x00007f40
        /*0880*/ 	.word	0x0000005d
        /*0884*/ 	.word	0x00000110
        /*0888*/ 	.short	0x010a
        /*088a*/ 	.byte	0xff
	.zero		1


	//   ....[120]....
        /*088c*/ 	.word	0x000086d0
        /*0890*/ 	.word	0x00000057
        /*0894*/ 	.word	0x00000000
        /*0898*/ 	.short	0x0101
        /*089a*/ 	.byte	0xff
	.zero		1


	//   ....[121]....
        /*089c*/ 	.word	0x000086f0
        /*08a0*/ 	.word	0x00000010
        /*08a4*/ 	.word	0x00000110
        /*08a8*/ 	.short	0x010a
        /*08aa*/ 	.byte	0xff
	.zero		1


	//   ....[122]....
        /*08ac*/ 	.word	0x00008790
        /*08b0*/ 	.word	0x00000010
        /*08b4*/ 	.word	0x00000110
        /*08b8*/ 	.short	0x010a
        /*08ba*/ 	.byte	0xff
	.zero		1


	//   ....[123]....
        /*08bc*/ 	.word	0x00008ac0
        /*08c0*/ 	.word	0x000000ff
        /*08c4*/ 	.word	0x00000000
        /*08c8*/ 	.short	0x0101
        /*08ca*/ 	.byte	0x05
	.zero		1


	//   ....[124]....
        /*08cc*/ 	.word	0x00008f70
        /*08d0*/ 	.word	0x00000003
        /*08d4*/ 	.word	0x00000000
        /*08d8*/ 	.short	0x0101
        /*08da*/ 	.byte	0xff
	.zero		1


	//   ....[125]....
        /*08dc*/ 	.word	0x000091b0
        /*08e0*/ 	.word	0x000000ff
        /*08e4*/ 	.word	0x00000000
        /*08e8*/ 	.short	0x0101
        /*08ea*/ 	.byte	0x04
	.zero		1


	//   ....[126]....
        /*08ec*/ 	.word	0x000091e0
        /*08f0*/ 	.word	0x00000003
        /*08f4*/ 	.word	0x00000088
        /*08f8*/ 	.short	0x010a
        /*08fa*/ 	.byte	0xff
	.zero		1


	//   ....[127]....
        /*08fc*/ 	.word	0x00009240
        /*0900*/ 	.word	0x00000003
        /*0904*/ 	.word	0x00000088
        /*0908*/ 	.short	0x010a
        /*090a*/ 	.byte	0xff
	.zero		1


	//   ....[128]....
        /*090c*/ 	.word	0x000092a0
        /*0910*/ 	.word	0x00000002
        /*0914*/ 	.word	0x00000160
        /*0918*/ 	.short	0x010a
        /*091a*/ 	.byte	0xff
	.zero		1


	//   ....[129]....
        /*091c*/ 	.word	0x00009300
        /*0920*/ 	.word	0x00000000
        /*0924*/ 	.word	0x00000000
        /*0928*/ 	.short	0x010a
        /*092a*/ 	.byte	0xff
	.zero		1


	//   ....[130]....
        /*092c*/ 	.word	0x00009360
        /*0930*/ 	.word	0x00000000
        /*0934*/ 	.word	0x00000000
        /*0938*/ 	.short	0x010a
        /*093a*/ 	.byte	0xff
	.zero		1


	//   ....[131]....
        /*093c*/ 	.word	0x000093c0
        /*0940*/ 	.word	0x00000000
        /*0944*/ 	.word	0x00000000
        /*0948*/ 	.short	0x010a
        /*094a*/ 	.byte	0xff
	.zero		1


	//   ....[132]....
        /*094c*/ 	.word	0x00009420
        /*0950*/ 	.word	0x00000000
        /*0954*/ 	.word	0x00000000
        /*0958*/ 	.short	0x010a
        /*095a*/ 	.byte	0xff
	.zero		1


	//   ....[133]....
        /*095c*/ 	.word	0x00009480
        /*0960*/ 	.word	0x00000000
        /*0964*/ 	.word	0x00000000
        /*0968*/ 	.short	0x010a
        /*096a*/ 	.byte	0xff
	.zero		1


	//   ....[134]....
        /*096c*/ 	.word	0x000094e0
        /*0970*/ 	.word	0x00000000
        /*0974*/ 	.word	0x00000000
        /*0978*/ 	.short	0x010a
        /*097a*/ 	.byte	0xff
	.zero		1


	//   ....[135]....
        /*097c*/ 	.word	0x00009540
        /*0980*/ 	.word	0x00000000
        /*0984*/ 	.word	0x00000000
        /*0988*/ 	.short	0x010a
        /*098a*/ 	.byte	0xff
	.zero		1


	//   ....[136]....
        /*098c*/ 	.word	0x000095a0
        /*0990*/ 	.word	0x00000000
        /*0994*/ 	.word	0x00000000
        /*0998*/ 	.short	0x010a
        /*099a*/ 	.byte	0xff
	.zero		1


	//   ....[137]....
        /*099c*/ 	.word	0x00009600
        /*09a0*/ 	.word	0x00000000
        /*09a4*/ 	.word	0x00000000
        /*09a8*/ 	.short	0x010a
        /*09aa*/ 	.byte	0xff
	.zero		1


	//   ....[138]....
        /*09ac*/ 	.word	0x00009660
        /*09b0*/ 	.word	0x00000000
        /*09b4*/ 	.word	0x00000000
        /*09b8*/ 	.short	0x010a
        /*09ba*/ 	.byte	0xff
	.zero		1


	//   ....[139]....
        /*09bc*/ 	.word	0x000096c0
        /*09c0*/ 	.word	0x00000000
        /*09c4*/ 	.word	0x00000000
        /*09c8*/ 	.short	0x010a
        /*09ca*/ 	.byte	0xff
	.zero		1


	//   ....[140]....
        /*09cc*/ 	.word	0x00009720
        /*09d0*/ 	.word	0x00000000
        /*09d4*/ 	.word	0x00000000
        /*09d8*/ 	.short	0x010a
        /*09da*/ 	.byte	0xff
	.zero		1


	//   ....[141]....
        /*09dc*/ 	.word	0x00009780
        /*09e0*/ 	.word	0x00000000
        /*09e4*/ 	.word	0x00000000
        /*09e8*/ 	.short	0x010a
        /*09ea*/ 	.byte	0xff
	.zero		1


	//   ....[142]....
        /*09ec*/ 	.word	0x000097e0
        /*09f0*/ 	.word	0x00000000
        /*09f4*/ 	.word	0x00000000
        /*09f8*/ 	.short	0x010a
        /*09fa*/ 	.byte	0xff
	.zero		1


	//   ....[143]....
        /*09fc*/ 	.word	0x00009840
        /*0a00*/ 	.word	0x00000000
        /*0a04*/ 	.word	0x00000000
        /*0a08*/ 	.short	0x010a
        /*0a0a*/ 	.byte	0xff
	.zero		1


	//   ....[144]....
        /*0a0c*/ 	.word	0x000098a0
        /*0a10*/ 	.word	0x00000000
        /*0a14*/ 	.word	0x00000000
        /*0a18*/ 	.short	0x010a
        /*0a1a*/ 	.byte	0xff
	.zero		1


	//   ....[145]....
        /*0a1c*/ 	.word	0x00009900
        /*0a20*/ 	.word	0x00000004
        /*0a24*/ 	.word	0x00000168
        /*0a28*/ 	.short	0x010a
        /*0a2a*/ 	.byte	0xff
	.zero		1


	//   ....[146]....
        /*0a2c*/ 	.word	0x00009960
        /*0a30*/ 	.word	0x00000004
        /*0a34*/ 	.word	0x00000160
        /*0a38*/ 	.short	0x010a
        /*0a3a*/ 	.byte	0xff
	.zero		1


	//   ....[147]....
        /*0a3c*/ 	.word	0x000099c0
        /*0a40*/ 	.word	0x00000000
        /*0a44*/ 	.word	0x00000160
        /*0a48*/ 	.short	0x010a
        /*0a4a*/ 	.byte	0xff
	.zero		1


	//   ....[148]....
        /*0a4c*/ 	.word	0x00009a20
        /*0a50*/ 	.word	0x00000000
        /*0a54*/ 	.word	0x00000180
        /*0a58*/ 	.short	0x010a
        /*0a5a*/ 	.byte	0xff
	.zero		1


	//   ....[149]....
        /*0a5c*/ 	.word	0x00009a80
        /*0a60*/ 	.word	0x00000000
        /*0a64*/ 	.word	0x00000000
        /*0a68*/ 	.short	0x010a
        /*0a6a*/ 	.byte	0xff
	.zero		1


	//   ....[150]....
        /*0a6c*/ 	.word	0x00009ae0
        /*0a70*/ 	.word	0x00000000
        /*0a74*/ 	.word	0x00000000
        /*0a78*/ 	.short	0x010a
        /*0a7a*/ 	.byte	0xff
	.zero		1


	//   ....[151]....
        /*0a7c*/ 	.word	0x00009b40
        /*0a80*/ 	.word	0x00000000
        /*0a84*/ 	.word	0x00000000
        /*0a88*/ 	.short	0x010a
        /*0a8a*/ 	.byte	0xff
	.zero		1


	//   ....[152]....
        /*0a8c*/ 	.word	0x00009ba0
        /*0a90*/ 	.word	0x00000003
        /*0a94*/ 	.word	0x00000160
        /*0a98*/ 	.short	0x010a
        /*0a9a*/ 	.byte	0xff
	.zero		1


	//   ....[153]....
        /*0a9c*/ 	.word	0x00009c00
        /*0aa0*/ 	.word	0x00000000
        /*0aa4*/ 	.word	0x00000158
        /*0aa8*/ 	.short	0x010a
        /*0aaa*/ 	.byte	0xff
	.zero		1


	//   ....[154]....
        /*0aac*/ 	.word	0x00009c60
        /*0ab0*/ 	.word	0x00000003
        /*0ab4*/ 	.word	0x00000130
        /*0ab8*/ 	.short	0x010a
        /*0aba*/ 	.byte	0xff
	.zero		1


	//   ....[155]....
        /*0abc*/ 	.word	0x00009cc0
        /*0ac0*/ 	.word	0x00000003
        /*0ac4*/ 	.word	0x00000138
        /*0ac8*/ 	.short	0x010a
        /*0aca*/ 	.byte	0xff
	.zero		1


	//   ....[156]....
        /*0acc*/ 	.word	0x00009d20
        /*0ad0*/ 	.word	0x00000003
        /*0ad4*/ 	.word	0x00000140
        /*0ad8*/ 	.short	0x010a
        /*0ada*/ 	.byte	0xff
	.zero		1


	//   ....[157]....
        /*0adc*/ 	.word	0x00009d80
        /*0ae0*/ 	.word	0x00000003
        /*0ae4*/ 	.word	0x00000148
        /*0ae8*/ 	.short	0x010a
        /*0aea*/ 	.byte	0xff
	.zero		1


	//   ....[158]....
        /*0aec*/ 	.word	0x00009de0
        /*0af0*/ 	.word	0x00000000
        /*0af4*/ 	.word	0x00000130
        /*0af8*/ 	.short	0x010a
        /*0afa*/ 	.byte	0xff
	.zero		1


	//   ....[159]....
        /*0afc*/ 	.word	0x00009e40
        /*0b00*/ 	.word	0x00000000
        /*0b04*/ 	.word	0x00000138
        /*0b08*/ 	.short	0x010a
        /*0b0a*/ 	.byte	0xff
	.zero		1


	//   ....[160]....
        /*0b0c*/ 	.word	0x00009ea0
        /*0b10*/ 	.word	0x00000000
        /*0b14*/ 	.word	0x00000140
        /*0b18*/ 	.short	0x010a
        /*0b1a*/ 	.byte	0xff
	.zero		1


	//   ....[161]....
        /*0b1c*/ 	.word	0x00009f00
        /*0b20*/ 	.word	0x00000000
        /*0b24*/ 	.word	0x00000160
        /*0b28*/ 	.short	0x010a
        /*0b2a*/ 	.byte	0xff
	.zero		1


	//   ....[162]....
        /*0b2c*/ 	.word	0x00009f60
        /*0b30*/ 	.word	0x00000002
        /*0b34*/ 	.word	0x00000110
        /*0b38*/ 	.short	0x010a
        /*0b3a*/ 	.byte	0xff
	.zero		1


	//   ....[163]....
        /*0b3c*/ 	.word	0x00009fb0
        /*0b40*/ 	.word	0x00000053
        /*0b44*/ 	.word	0x00000170
        /*0b48*/ 	.short	0x010a
        /*0b4a*/ 	.byte	0xff
	.zero		1


	//   ....[164]....
        /*0b4c*/ 	.word	0x0000a000
        /*0b50*/ 	.word	0x00000004
        /*0b54*/ 	.word	0x00000110
        /*0b58*/ 	.short	0x010a
        /*0b5a*/ 	.byte	0xff
	.zero		1


	//   ....[165]....
        /*0b5c*/ 	.word	0x0000a050
        /*0b60*/ 	.word	0x0000005d
        /*0b64*/ 	.word	0x00000110
        /*0b68*/ 	.short	0x010a
        /*0b6a*/ 	.byte	0xff
	.zero		1


	//   ....[166]....
        /*0b6c*/ 	.word	0x0000a0a0
        /*0b70*/ 	.word	0x00000010
        /*0b74*/ 	.word	0x00000110
        /*0b78*/ 	.short	0x010a
        /*0b7a*/ 	.byte	0xff
	.zero		1


	//----- nvinfo : EIATTR_NUM_MBARRIERS
	.align		4
.L_47:
        /*0b7c*/ 	.byte	0x03, 0x38
        /*0b7e*/ 	.short	0x0032


	//----- nvinfo : EIATTR_EXIT_INSTR_OFFSETS
	.align		4
        /*0b80*/ 	.byte	0x04, 0x1c
        /*0b82*/ 	.short	(.L_49 - .L_48)


	//   ....[0]....
.L_48:
        /*0b84*/ 	.word	0x00003600


	//   ....[1]....
        /*0b88*/ 	.word	0x00003890


	//   ....[2]....
        /*0b8c*/ 	.word	0x000038f0


	//   ....[3]....
        /*0b90*/ 	.word	0x00004630


	//   ....[4]....
        /*0b94*/ 	.word	0x00005a90


	//   ....[5]....
        /*0b98*/ 	.word	0x00005ad0


	//   ....[6]....
        /*0b9c*/ 	.word	0x000090a0


	//   ....[7]....
        /*0ba0*/ 	.word	0x00009120


	//   ....[8]....
        /*0ba4*/ 	.word	0x00009150


	//   ....[9]....
        /*0ba8*/ 	.word	0x000091c0


	//----- nvinfo : EIATTR_MAX_THREADS
	.align		4
.L_49:
        /*0bac*/ 	.byte	0x04, 0x05
        /*0bae*/ 	.short	(.L_51 - .L_50)
.L_50:
        /*0bb0*/ 	.word	0x00000100
        /*0bb4*/ 	.word	0x00000001
        /*0bb8*/ 	.word	0x00000001


	//----- nvinfo : EIATTR_CRS_STACK_SIZE
	.align		4
.L_51:
        /*0bbc*/ 	.byte	0x04, 0x1e
        /*0bbe*/ 	.short	(.L_53 - .L_52)
.L_52:
        /*0bc0*/ 	.word	0x00000000


	//----- nvinfo : EIATTR_CBANK_PARAM_SIZE
	.align		4
.L_53:
        /*0bc4*/ 	.byte	0x03, 0x19
        /*0bc6*/ 	.short	0x0800


	//----- nvinfo : EIATTR_PARAM_CBANK
	.align		4
        /*0bc8*/ 	.byte	0x04, 0x0a
        /*0bca*/ 	.short	(.L_55 - .L_54)
	.align		4
.L_54:
        /*0bcc*/ 	.word	index@(.nv.constant0._ZN7cutlass13device_kernelINS_4conv6kernel13ConvUniversalINS1_16ConvProblemShapeILNS1_8OperatorE2ELi2EEENS1_10collective14CollectiveConvINS1_47MainloopSm100TmaUmmaWarpSpecializedImplicitGemmILS5_2ELi17ELi2ELi1ELi2EN4cute5tupleIJNSA_1CILi2EEENSC_ILi1EEESE_EEEEENSB_IJNSC_ILi64EEENSB_IJNSC_ILi128EEEEEENSB_IJNSC_ILi32EEEEEEEEENS_10bfloat16_tESN_NSA_8TiledMMAINSA_8MMA_AtomIJNSA_20SM100_MMA_F16BF16_SSISN_SN_fLi64ELi128ELNSA_4UMMA5MajorE1ELSS_1ELNSR_7ScaleInE0ELST_0EEEEEENSA_6LayoutINSB_IJSE_SE_SE_EEENSB_IJNSC_ILi0EEESY_SY_EEEEENSB_IJNSA_10UnderscoreES11_S11_EEEEENS7_6detail27Sm100ImplicitGemmTileTraitsINSA_13SM90_TMA_LOADENSA_14ComposedLayoutINSA_7SwizzleILi3ELi4ELi3EEENSA_18smem_ptr_flag_bitsILi16EEENSW_INSB_IJSH_NSC_ILi8EEEEEENSB_IJSE_SH_EEEEEEEvEENS15_INSA_30SM90_TMA_LOAD_IM2COL_MULTICASTES1G_vEEEENS_8epilogue10collective18CollectiveEpilogueINS1L_23Sm100TmaWarpSpecializedILi4ELi2ELi16ELb1ELb0EEEJSM_NSB_IJNSW_ISH_SE_EENSW_ISK_SE_EEEEESN_NSB_IJlNSB_IJSE_llEEESY_EEESN_S1U_NS1L_6fusion15FusionCallbacksIS1P_NS1V_17LinearCombinationISN_fSN_fLNS_15FloatRoundStyleE2EEESM_S1S_JEEENSA_5SM1004TMEM4LOAD26SM100_TMEM_LOAD_16dp256b4xES16_NS17_INS18_ILi2ELi4ELi3EEES1B_NSW_INSB_IJS1C_SK_EEENSB_IJSK_SE_EEEEEEENSA_17SM75_U32x4_LDSM_NENSA_14SM90_TMA_STOREES29_NSA_17SM90_U32x4_STSM_NENSA_39AutoVectorizingCopyWithAssumedAlignmentILi128EEEEEEvvEEEEvNT_6ParamsE)
        /*0bd0*/ 	.short	0x0380
        /*0bd2*/ 	.short	0x0800


	//----- nvinfo : EIATTR_SW_WAR
	.align		4
.L_55:
        /*0bd4*/ 	.byte	0x04, 0x36
        /*0bd6*/ 	.short	(.L_57 - .L_56)
.L_56:
        /*0bd8*/ 	.word	0x00000008
.L_57:


//--------------------- .nv.callgraph             --------------------------
	.section	.nv.callgraph,"",@"SHT_CUDA_CALLGRAPH"
	.align	4
	.sectionentsize	8
	.align		4
        /*0000*/ 	.word	0x00000000
	.align		4
        /*0004*/ 	.word	0xffffffff
	.align		4
        /*0008*/ 	.word	index@(_ZN7cutlass13device_kernelINS_4conv6kernel13ConvUniversalINS1_16ConvProblemShapeILNS1_8OperatorE2ELi2EEENS1_10collective14CollectiveConvINS1_47MainloopSm100TmaUmmaWarpSpecializedImplicitGemmILS5_2ELi17ELi2ELi1ELi2EN4cute5tupleIJNSA_1CILi2EEENSC_ILi1EEESE_EEEEENSB_IJNSC_ILi64EEENSB_IJNSC_ILi128EEEEEENSB_IJNSC_ILi32EEEEEEEEENS_10bfloat16_tESN_NSA_8TiledMMAINSA_8MMA_AtomIJNSA_20SM100_MMA_F16BF16_SSISN_SN_fLi64ELi128ELNSA_4UMMA5MajorE1ELSS_1ELNSR_7ScaleInE0ELST_0EEEEEENSA_6LayoutINSB_IJSE_SE_SE_EEENSB_IJNSC_ILi0EEESY_SY_EEEEENSB_IJNSA_10UnderscoreES11_S11_EEEEENS7_6detail27Sm100ImplicitGemmTileTraitsINSA_13SM90_TMA_LOADENSA_14ComposedLayoutINSA_7SwizzleILi3ELi4ELi3EEENSA_18smem_ptr_flag_bitsILi16EEENSW_INSB_IJSH_NSC_ILi8EEEEEENSB_IJSE_SH_EEEEEEEvEENS15_INSA_30SM90_TMA_LOAD_IM2COL_MULTICASTES1G_vEEEENS_8epilogue10collective18CollectiveEpilogueINS1L_23Sm100TmaWarpSpecializedILi4ELi2ELi16ELb1ELb0EEEJSM_NSB_IJNSW_ISH_SE_EENSW_ISK_SE_EEEEESN_NSB_IJlNSB_IJSE_llEEESY_EEESN_S1U_NS1L_6fusion15FusionCallbacksIS1P_NS1V_17LinearCombinationISN_fSN_fLNS_15FloatRoundStyleE2EEESM_S1S_JEEENSA_5SM1004TMEM4LOAD26SM100_TMEM_LOAD_16dp256b4xES16_NS17_INS18_ILi2ELi4ELi3EEES1B_NSW_INSB_IJS1C_SK_EEENSB_IJSK_SE_EEEEEEENSA_17SM75_U32x4_LDSM_NENSA_14SM90_TMA_STOREES29_NSA_17SM90_U32x4_STSM_NENSA_39AutoVectorizingCopyWithAssumedAlignmentILi128EEEEEEvvEEEEvNT_6ParamsE)
	.align		4
        /*000c*/ 	.word	index@(__assertfail)
	.align		4
        /*0010*/ 	.word	0x00000000
	.align		4
        /*0014*/ 	.word	0xfffffffe
	.align		4
        /*0018*/ 	.word	0x00000000
	.align		4
        /*001c*/ 	.word	0xfffffffd
	.align		4
        /*0020*/ 	.word	0x00000000
	.align		4
        /*0024*/ 	.word	0xfffffffc


//--------------------- .nv.constant4             --------------------------
	.section	.nv.constant4,"a",@progbits
	.align	8
	.align		8
.nv.constant4:
        /*0000*/ 	.dword	__assertfail
	.align		8
        /*0008*/ 	.dword	__unnamed_1
	.align		8
        /*0010*/ 	.dword	__unnamed_2
	.align		8
        /*0018*/ 	.dword	_ZN39_INTERNAL_5b6c3c42_4_k_cu_45dffedb_39484cuda3std3__45__cpo5beginE
	.align		8
        /*0020*/ 	.dword	_ZN39_INTERNAL_5b6c3c42_4_k_cu_45dffedb_39484cuda3std3__45__cpo3endE
	.align		8
        /*0028*/ 	.dword	_ZN39_INTERNAL_5b6c3c42_4_k_cu_45dffedb_39484cuda3std3__45__cpo6cbeginE
	.align		8
        /*0030*/ 	.dword	_ZN39_INTERNAL_5b6c3c42_4_k_cu_45dffedb_39484cuda3std3__45__cpo4cendE
	.align		8
        /*0038*/ 	.dword	_ZN39_INTERNAL_5b6c3c42_4_k_cu_45dffedb_39484cuda3std3__441_GLOBAL__N__5b6c3c42_4_k_cu_45dffedb_39486ignoreE
	.align		8
        /*0040*/ 	.dword	_ZN39_INTERNAL_5b6c3c42_4_k_cu_45dffedb_39484cuda3std3__419piecewise_constructE
	.align		8
        /*0048*/ 	.dword	_ZN39_INTERNAL_5b6c3c42_4_k_cu_45dffedb_39484cuda3std3__48in_placeE
	.align		8
        /*0050*/ 	.dword	_ZN39_INTERNAL_5b6c3c42_4_k_cu_45dffedb_39484cuda3std6ranges3__45__cpo4swapE
	.align		8
        /*0058*/ 	.dword	_ZN39_INTERNAL_5b6c3c42_4_k_cu_45dffedb_39484cuda3std6ranges3__45__cpo9iter_moveE
	.align		8
        /*0060*/ 	.dword	_ZN39_INTERNAL_5b6c3c42_4_k_cu_45dffedb_39484cute7productE
	.align		8
        /*0068*/ 	.dword	_ZN39_INTERNAL_5b6c3c42_4_k_cu_45dffedb_39484cute1_E
	.align		8
        /*0070*/ 	.dword	$str$27
	.align		8
        /*0078*/ 	.dword	$str$28
	.align		8
        /*0080*/ 	.dword	$str$29
	.align		8
        /*0088*/ 	.dword	$str$30


//--------------------- .text._ZN7cutlass13device_kernelINS_4conv6kernel13ConvUniversalINS1_16ConvProblemShapeILNS1_8OperatorE2ELi2EEENS1_10collective14CollectiveConvINS1_47MainloopSm100TmaUmmaWarpSpecializedImplicitGemmILS5_2ELi17ELi2ELi1ELi2EN4cute5tupleIJNSA_1CILi2EEENSC_ILi1EEESE_EEEEENSB_IJNSC_ILi64EEENSB_IJNSC_ILi128EEEEEENSB_IJNSC_ILi32EEEEEEEEENS_10bfloat16_tESN_NSA_8TiledMMAINSA_8MMA_AtomIJNSA_20SM100_MMA_F16BF16_SSISN_SN_fLi64ELi128ELNSA_4UMMA5MajorE1ELSS_1ELNSR_7ScaleInE0ELST_0EEEEEENSA_6LayoutINSB_IJSE_SE_SE_EEENSB_IJNSC_ILi0EEESY_SY_EEEEENSB_IJNSA_10UnderscoreES11_S11_EEEEENS7_6detail27Sm100ImplicitGemmTileTraitsINSA_13SM90_TMA_LOADENSA_14ComposedLayoutINSA_7SwizzleILi3ELi4ELi3EEENSA_18smem_ptr_flag_bitsILi16EEENSW_INSB_IJSH_NSC_ILi8EEEEEENSB_IJSE_SH_EEEEEEEvEENS15_INSA_30SM90_TMA_LOAD_IM2COL_MULTICASTES1G_vEEEENS_8epilogue10collective18CollectiveEpilogueINS1L_23Sm100TmaWarpSpecializedILi4ELi2ELi16ELb1ELb0EEEJSM_NSB_IJNSW_ISH_SE_EENSW_ISK_SE_EEEEESN_NSB_IJlNSB_IJSE_llEEESY_EEESN_S1U_NS1L_6fusion15FusionCallbacksIS1P_NS1V_17LinearCombinationISN_fSN_fLNS_15FloatRoundStyleE2EEESM_S1S_JEEENSA_5SM1004TMEM4LOAD26SM100_TMEM_LOAD_16dp256b4xES16_NS17_INS18_ILi2ELi4ELi3EEES1B_NSW_INSB_IJS1C_SK_EEENSB_IJSK_SE_EEEEEEENSA_17SM75_U32x4_LDSM_NENSA_14SM90_TMA_STOREES29_NSA_17SM90_U32x4_STSM_NENSA_39AutoVectorizingCopyWithAssumedAlignmentILi128EEEEEEvvEEEEvNT_6ParamsE --------------------------
	.section	.text._ZN7cutlass13device_kernelINS_4conv6kernel13ConvUniversalINS1_16ConvProblemShapeILNS1_8OperatorE2ELi2EEENS1_10collective14CollectiveConvINS1_47MainloopSm100TmaUmmaWarpSpecializedImplicitGemmILS5_2ELi17ELi2ELi1ELi2EN4cute5tupleIJNSA_1CILi2EEENSC_ILi1EEESE_EEEEENSB_IJNSC_ILi64EEENSB_IJNSC_ILi128EEEEEENSB_IJNSC_ILi32EEEEEEEEENS_10bfloat16_tESN_NSA_8TiledMMAINSA_8MMA_AtomIJNSA_20SM100_MMA_F16BF16_SSISN_SN_fLi64ELi128ELNSA_4UMMA5MajorE1ELSS_1ELNSR_7ScaleInE0ELST_0EEEEEENSA_6LayoutINSB_IJSE_SE_SE_EEENSB_IJNSC_ILi0EEESY_SY_EEEEENSB_IJNSA_10UnderscoreES11_S11_EEEEENS7_6detail27Sm100ImplicitGemmTileTraitsINSA_13SM90_TMA_LOADENSA_14ComposedLayoutINSA_7SwizzleILi3ELi4ELi3EEENSA_18smem_ptr_flag_bitsILi16EEENSW_INSB_IJSH_NSC_ILi8EEEEEENSB_IJSE_SH_EEEEEEEvEENS15_INSA_30SM90_TMA_LOAD_IM2COL_MULTICASTES1G_vEEEENS_8epilogue10collective18CollectiveEpilogueINS1L_23Sm100TmaWarpSpecializedILi4ELi2ELi16ELb1ELb0EEEJSM_NSB_IJNSW_ISH_SE_EENSW_ISK_SE_EEEEESN_NSB_IJlNSB_IJSE_llEEESY_EEESN_S1U_NS1L_6fusion15FusionCallbacksIS1P_NS1V_17LinearCombinationISN_fSN_fLNS_15FloatRoundStyleE2EEESM_S1S_JEEENSA_5SM1004TMEM4LOAD26SM100_TMEM_LOAD_16dp256b4xES16_NS17_INS18_ILi2ELi4ELi3EEES1B_NSW_INSB_IJS1C_SK_EEENSB_IJSK_SE_EEEEEEENSA_17SM75_U32x4_LDSM_NENSA_14SM90_TMA_STOREES29_NSA_17SM90_U32x4_STSM_NENSA_39AutoVectorizingCopyWithAssumedAlignmentILi128EEEEEEvvEEEEvNT_6ParamsE,"ax",@progbits
	.align	128
.text._ZN7cutlass13device_kernelINS_4conv6kernel13ConvUniversalINS1_16ConvProblemShapeILNS1_8OperatorE2ELi2EEENS1_10collective14CollectiveConvINS1_47MainloopSm100TmaUmmaWarpSpecializedImplicitGemmILS5_2ELi17ELi2ELi1ELi2EN4cute5tupleIJNSA_1CILi2EEENSC_ILi1EEESE_EEEEENSB_IJNSC_ILi64EEENSB_IJNSC_ILi128EEEEEENSB_IJNSC_ILi32EEEEEEEEENS_10bfloat16_tESN_NSA_8TiledMMAINSA_8MMA_AtomIJNSA_20SM100_MMA_F16BF16_SSISN_SN_fLi64ELi128ELNSA_4UMMA5MajorE1ELSS_1ELNSR_7ScaleInE0ELST_0EEEEEENSA_6LayoutINSB_IJSE_SE_SE_EEENSB_IJNSC_ILi0EEESY_SY_EEEEENSB_IJNSA_10UnderscoreES11_S11_EEEEENS7_6detail27Sm100ImplicitGemmTileTraitsINSA_13SM90_TMA_LOADENSA_14ComposedLayoutINSA_7SwizzleILi3ELi4ELi3EEENSA_18smem_ptr_flag_bitsILi16EEENSW_INSB_IJSH_NSC_ILi8EEEEEENSB_IJSE_SH_EEEEEEEvEENS15_INSA_30SM90_TMA_LOAD_IM2COL_MULTICASTES1G_vEEEENS_8epilogue10collective18CollectiveEpilogueINS1L_23Sm100TmaWarpSpecializedILi4ELi2ELi16ELb1ELb0EEEJSM_NSB_IJNSW_ISH_SE_EENSW_ISK_SE_EEEEESN_NSB_IJlNSB_IJSE_llEEESY_EEESN_S1U_NS1L_6fusion15FusionCallbacksIS1P_NS1V_17LinearCombinationISN_fSN_fLNS_15FloatRoundStyleE2EEESM_S1S_JEEENSA_5SM1004TMEM4LOAD26SM100_TMEM_LOAD_16dp256b4xES16_NS17_INS18_ILi2ELi4ELi3EEES1B_NSW_INSB_IJS1C_SK_EEENSB_IJSK_SE_EEEEEEENSA_17SM75_U32x4_LDSM_NENSA_14SM90_TMA_STOREES29_NSA_17SM90_U32x4_STSM_NENSA_39AutoVectorizingCopyWithAssumedAlignmentILi128EEEEEEvvEEEEvNT_6ParamsE:
        .type           _ZN7cutlass13device_kernelINS_4conv6kernel13ConvUniversalINS1_16ConvProblemShapeILNS1_8OperatorE2ELi2EEENS1_10collective14CollectiveConvINS1_47MainloopSm100TmaUmmaWarpSpecializedImplicitGemmILS5_2ELi17ELi2ELi1ELi2EN4cute5tupleIJNSA_1CILi2EEENSC_ILi1EEESE_EEEEENSB_IJNSC_ILi64EEENSB_IJNSC_ILi128EEEEEENSB_IJNSC_ILi32EEEEEEEEENS_10bfloat16_tESN_NSA_8TiledMMAINSA_8MMA_AtomIJNSA_20SM100_MMA_F16BF16_SSISN_SN_fLi64ELi128ELNSA_4UMMA5MajorE1ELSS_1ELNSR_7ScaleInE0ELST_0EEEEEENSA_6LayoutINSB_IJSE_SE_SE_EEENSB_IJNSC_ILi0EEESY_SY_EEEEENSB_IJNSA_10UnderscoreES11_S11_EEEEENS7_6detail27Sm100ImplicitGemmTileTraitsINSA_13SM90_TMA_LOADENSA_14ComposedLayoutINSA_7SwizzleILi3ELi4ELi3EEENSA_18smem_ptr_flag_bitsILi16EEENSW_INSB_IJSH_NSC_ILi8EEEEEENSB_IJSE_SH_EEEEEEEvEENS15_INSA_30SM90_TMA_LOAD_IM2COL_MULTICASTES1G_vEEEENS_8epilogue10collective18CollectiveEpilogueINS1L_23Sm100TmaWarpSpecializedILi4ELi2ELi16ELb1ELb0EEEJSM_NSB_IJNSW_ISH_SE_EENSW_ISK_SE_EEEEESN_NSB_IJlNSB_IJSE_llEEESY_EEESN_S1U_NS1L_6fusion15FusionCallbacksIS1P_NS1V_17LinearCombinationISN_fSN_fLNS_15FloatRoundStyleE2EEESM_S1S_JEEENSA_5SM1004TMEM4LOAD26SM100_TMEM_LOAD_16dp256b4xES16_NS17_INS18_ILi2ELi4ELi3EEES1B_NSW_INSB_IJS1C_SK_EEENSB_IJSK_SE_EEEEEEENSA_17SM75_U32x4_LDSM_NENSA_14SM90_TMA_STOREES29_NSA_17SM90_U32x4_STSM_NENSA_39AutoVectorizingCopyWithAssumedAlignmentILi128EEEEEEvvEEEEvNT_6ParamsE,@function
        .size           _ZN7cutlass13device_kernelINS_4conv6kernel13ConvUniversalINS1_16ConvProblemShapeILNS1_8OperatorE2ELi2EEENS1_10collective14CollectiveConvINS1_47MainloopSm100TmaUmmaWarpSpecializedImplicitGemmILS5_2ELi17ELi2ELi1ELi2EN4cute5tupleIJNSA_1CILi2EEENSC_ILi1EEESE_EEEEENSB_IJNSC_ILi64EEENSB_IJNSC_ILi128EEEEEENSB_IJNSC_ILi32EEEEEEEEENS_10bfloat16_tESN_NSA_8TiledMMAINSA_8MMA_AtomIJNSA_20SM100_MMA_F16BF16_SSISN_SN_fLi64ELi128ELNSA_4UMMA5MajorE1ELSS_1ELNSR_7ScaleInE0ELST_0EEEEEENSA_6LayoutINSB_IJSE_SE_SE_EEENSB_IJNSC_ILi0EEESY_SY_EEEEENSB_IJNSA_10UnderscoreES11_S11_EEEEENS7_6detail27Sm100ImplicitGemmTileTraitsINSA_13SM90_TMA_LOADENSA_14ComposedLayoutINSA_7SwizzleILi3ELi4ELi3EEENSA_18smem_ptr_flag_bitsILi16EEENSW_INSB_IJSH_NSC_ILi8EEEEEENSB_IJSE_SH_EEEEEEEvEENS15_INSA_30SM90_TMA_LOAD_IM2COL_MULTICASTES1G_vEEEENS_8epilogue10collective18CollectiveEpilogueINS1L_23Sm100TmaWarpSpecializedILi4ELi2ELi16ELb1ELb0EEEJSM_NSB_IJNSW_ISH_SE_EENSW_ISK_SE_EEEEESN_NSB_IJlNSB_IJSE_llEEESY_EEESN_S1U_NS1L_6fusion15FusionCallbacksIS1P_NS1V_17LinearCombinationISN_fSN_fLNS_15FloatRoundStyleE2EEESM_S1S_JEEENSA_5SM1004TMEM4LOAD26SM100_TMEM_LOAD_16dp256b4xES16_NS17_INS18_ILi2ELi4ELi3EEES1B_NSW_INSB_IJS1C_SK_EEENSB_IJSK_SE_EEEEEEENSA_17SM75_U32x4_LDSM_NENSA_14SM90_TMA_STOREES29_NSA_17SM90_U32x4_STSM_NENSA_39AutoVectorizingCopyWithAssumedAlignmentILi128EEEEEEvvEEEEvNT_6ParamsE,(.L_x_213 - _ZN7cutlass13device_kernelINS_4conv6kernel13ConvUniversalINS1_16ConvProblemShapeILNS1_8OperatorE2ELi2EEENS1_10collective14CollectiveConvINS1_47MainloopSm100TmaUmmaWarpSpecializedImplicitGemmILS5_2ELi17ELi2ELi1ELi2EN4cute5tupleIJNSA_1CILi2EEENSC_ILi1EEESE_EEEEENSB_IJNSC_ILi64EEENSB_IJNSC_ILi128EEEEEENSB_IJNSC_ILi32EEEEEEEEENS_10bfloat16_tESN_NSA_8TiledMMAINSA_8MMA_AtomIJNSA_20SM100_MMA_F16BF16_SSISN_SN_fLi64ELi128ELNSA_4UMMA5MajorE1ELSS_1ELNSR_7ScaleInE0ELST_0EEEEEENSA_6LayoutINSB_IJSE_SE_SE_EEENSB_IJNSC_ILi0EEESY_SY_EEEEENSB_IJNSA_10UnderscoreES11_S11_EEEEENS7_6detail27Sm100ImplicitGemmTileTraitsINSA_13SM90_TMA_LOADENSA_14ComposedLayoutINSA_7SwizzleILi3ELi4ELi3EEENSA_18smem_ptr_flag_bitsILi16EEENSW_INSB_IJSH_NSC_ILi8EEEEEENSB_IJSE_SH_EEEEEEEvEENS15_INSA_30SM90_TMA_LOAD_IM2COL_MULTICASTES1G_vEEEENS_8epilogue10collective18CollectiveEpilogueINS1L_23Sm100TmaWarpSpecializedILi4ELi2ELi16ELb1ELb0EEEJSM_NSB_IJNSW_ISH_SE_EENSW_ISK_SE_EEEEESN_NSB_IJlNSB_IJSE_llEEESY_EEESN_S1U_NS1L_6fusion15FusionCallbacksIS1P_NS1V_17LinearCombinationISN_fSN_fLNS_15FloatRoundStyleE2EEESM_S1S_JEEENSA_5SM1004TMEM4LOAD26SM100_TMEM_LOAD_16dp256b4xES16_NS17_INS18_ILi2ELi4ELi3EEES1B_NSW_INSB_IJS1C_SK_EEENSB_IJSK_SE_EEEEEEENSA_17SM75_U32x4_LDSM_NENSA_14SM90_TMA_STOREES29_NSA_17SM90_U32x4_STSM_NENSA_39AutoVectorizingCopyWithAssumedAlignmentILi128EEEEEEvvEEEEvNT_6ParamsE)
        .other          _ZN7cutlass13device_kernelINS_4conv6kernel13ConvUniversalINS1_16ConvProblemShapeILNS1_8OperatorE2ELi2EEENS1_10collective14CollectiveConvINS1_47MainloopSm100TmaUmmaWarpSpecializedImplicitGemmILS5_2ELi17ELi2ELi1ELi2EN4cute5tupleIJNSA_1CILi2EEENSC_ILi1EEESE_EEEEENSB_IJNSC_ILi64EEENSB_IJNSC_ILi128EEEEEENSB_IJNSC_ILi32EEEEEEEEENS_10bfloat16_tESN_NSA_8TiledMMAINSA_8MMA_AtomIJNSA_20SM100_MMA_F16BF16_SSISN_SN_fLi64ELi128ELNSA_4UMMA5MajorE1ELSS_1ELNSR_7ScaleInE0ELST_0EEEEEENSA_6LayoutINSB_IJSE_SE_SE_EEENSB_IJNSC_ILi0EEESY_SY_EEEEENSB_IJNSA_10UnderscoreES11_S11_EEEEENS7_6detail27Sm100ImplicitGemmTileTraitsINSA_13SM90_TMA_LOADENSA_14ComposedLayoutINSA_7SwizzleILi3ELi4ELi3EEENSA_18smem_ptr_flag_bitsILi16EEENSW_INSB_IJSH_NSC_ILi8EEEEEENSB_IJSE_SH_EEEEEEEvEENS15_INSA_30SM90_TMA_LOAD_IM2COL_MULTICASTES1G_vEEEENS_8epilogue10collective18CollectiveEpilogueINS1L_23Sm100TmaWarpSpecializedILi4ELi2ELi16ELb1ELb0EEEJSM_NSB_IJNSW_ISH_SE_EENSW_ISK_SE_EEEEESN_NSB_IJlNSB_IJSE_llEEESY_EEESN_S1U_NS1L_6fusion15FusionCallbacksIS1P_NS1V_17LinearCombinationISN_fSN_fLNS_15FloatRoundStyleE2EEESM_S1S_JEEENSA_5SM1004TMEM4LOAD26SM100_TMEM_LOAD_16dp256b4xES16_NS17_INS18_ILi2ELi4ELi3EEES1B_NSW_INSB_IJS1C_SK_EEENSB_IJSK_SE_EEEEEEENSA_17SM75_U32x4_LDSM_NENSA_14SM90_TMA_STOREES29_NSA_17SM90_U32x4_STSM_NENSA_39AutoVectorizingCopyWithAssumedAlignmentILi128EEEEEEvvEEEEvNT_6ParamsE,@"STO_CUDA_ENTRY STV_DEFAULT"
_ZN7cutlass13device_kernelINS_4conv6kernel13ConvUniversalINS1_16ConvProblemShapeILNS1_8OperatorE2ELi2EEENS1_10collective14CollectiveConvINS1_47MainloopSm100TmaUmmaWarpSpecializedImplicitGemmILS5_2ELi17ELi2ELi1ELi2EN4cute5tupleIJNSA_1CILi2EEENSC_ILi1EEESE_EEEEENSB_IJNSC_ILi64EEENSB_IJNSC_ILi128EEEEEENSB_IJNSC_ILi32EEEEEEEEENS_10bfloat16_tESN_NSA_8TiledMMAINSA_8MMA_AtomIJNSA_20SM100_MMA_F16BF16_SSISN_SN_fLi64ELi128ELNSA_4UMMA5MajorE1ELSS_1ELNSR_7ScaleInE0ELST_0EEEEEENSA_6LayoutINSB_IJSE_SE_SE_EEENSB_IJNSC_ILi0EEESY_SY_EEEEENSB_IJNSA_10UnderscoreES11_S11_EEEEENS7_6detail27Sm100ImplicitGemmTileTraitsINSA_13SM90_TMA_LOADENSA_14ComposedLayoutINSA_7SwizzleILi3ELi4ELi3EEENSA_18smem_ptr_flag_bitsILi16EEENSW_INSB_IJSH_NSC_ILi8EEEEEENSB_IJSE_SH_EEEEEEEvEENS15_INSA_30SM90_TMA_LOAD_IM2COL_MULTICASTES1G_vEEEENS_8epilogue10collective18CollectiveEpilogueINS1L_23Sm100TmaWarpSpecializedILi4ELi2ELi16ELb1ELb0EEEJSM_NSB_IJNSW_ISH_SE_EENSW_ISK_SE_EEEEESN_NSB_IJlNSB_IJSE_llEEESY_EEESN_S1U_NS1L_6fusion15FusionCallbacksIS1P_NS1V_17LinearCombinationISN_fSN_fLNS_15FloatRoundStyleE2EEESM_S1S_JEEENSA_5SM1004TMEM4LOAD26SM100_TMEM_LOAD_16dp256b4xES16_NS17_INS18_ILi2ELi4ELi3EEES1B_NSW_INSB_IJS1C_SK_EEENSB_IJSK_SE_EEEEEEENSA_17SM75_U32x4_LDSM_NENSA_14SM90_TMA_STOREES29_NSA_17SM90_U32x4_STSM_NENSA_39AutoVectorizingCopyWithAssumedAlignmentILi128EEEEEEvvEEEEvNT_6ParamsE:
[----:B------:R-:W1:Y:S01]  /*0000*/  LDC R1, c[0x0][0x37c] ;  /* 0x0000df00ff017b82 */ /* 0x000e620000000800 */
[----:B------:R-:W2:Y:S01]  /*0010*/  S2R R73, SR_TID.X ;  /* 0x0000000000497919 */ /* 0x000ea20000002100 */
[----:B------:R-:W3:Y:S01]  /*0020*/  LDCU.64 UR6, c[0x0][0x890] ;  /* 0x00011200ff0677ac */ /* 0x000ee20008000a00 */
[----:B-1----:R-:W-:Y:S01]  /*0030*/  VIADD R1, R1, 0xfffffff8 ;  /* 0xfffffff801017836 */ /* 0x002fe20000000000 */
[----:B------:R-:W-:Y:S02]  /*0040*/  PRMT R59, RZ, 0x7610, R59 ;  /* 0x00007610ff3b7816 */ /* 0x000fe4000000003b */
[----:B------:R-:W-:Y:S01]  /*0050*/  ELECT P6, URZ, PT ;  /* 0x0000000000ff782f */ /* 0x000fe200038c0000 */
[----:B------:R-:W1:Y:S01]  /*0060*/  LDCU.64 UR46, c[0x0][0x358] ;  /* 0x00006b00ff2e77ac */ /* 0x000e620008000a00 */
[----:B---3--:R-:W-:-:S04]  /*0070*/  UISETP.NE.U32.AND UP0, UPT, UR6, URZ, UPT ;  /* 0x000000ff0600728c */ /* 0x008fc8000bf05070 */
[----:B------:R-:W-:Y:S01]  /*0080*/  UISETP.NE.AND.EX UP0, UPT, UR7, URZ, UPT, UP0 ;  /* 0x000000ff0700728c */ /* 0x000fe2000bf05300 */
[----:B--2---:R-:W-:-:S05]  /*0090*/  SHF.R.U32.HI R74, RZ, 0x5, R73 ;  /* 0x00000005ff4a7819 */ /* 0x004fca0000011649 */
[----:B------:R-:W2:Y:S02]  /*00a0*/  SHFL.IDX PT, R0, R74, RZ, 0x1f ;  /* 0x00001fff4a007589 */ /* 0x000ea400000e0000 */
[----:B--2---:R-:W-:Y:S01]  /*00b0*/  R2UR UR4, R0 ;  /* 0x00000000000472ca */ /* 0x004fe200000e0000 */
[----:B-1----:R-:W-:-:S14]  /*00c0*/  BRA.U UP0, `(.L_x_0) ;  /* 0x00000001002c7547 */ /* 0x002fdc000b800000 */
[----:B------:R-:W1:Y:S02]  /*00d0*/  LDCU.64 UR8, c[0x0][0x888] ;  /* 0x00011100ff0877ac */ /* 0x000e640008000a00 */
[----:B-1----:R-:W-:-:S04]  /*00e0*/  UISETP.NE.U32.AND UP0, UPT, UR8, URZ, UPT ;  /* 0x000000ff0800728c */ /* 0x002fc8000bf05070 */
[----:B------:R-:W-:-:S09]  /*00f0*/  UISETP.NE.AND.EX UP0, UPT, UR9, URZ, UPT, UP0 ;  /* 0x000000ff0900728c */ /* 0x000fd2000bf05300 */
[----:B------:R-:W-:Y:S05]  /*0100*/  BRA.U !UP0, `(.L_x_1) ;  /* 0x0000000108107547 */ /* 0x000fea000b800000 */
[----:B------:R-:W1:Y:S02]  /*0110*/  LDC.64 R2, c[0x0][0x888] ;  /* 0x00022200ff027b82 */ /* 0x000e640000000a00 */
[----:B-1----:R1:W5:Y:S01]  /*0120*/  LDG.E R35, desc[UR46][R2.64] ;  /* 0x0000002e02237981 */ /* 0x002362000c1e1900 */
[----:B------:R-:W-:Y:S01]  /*0130*/  HFMA2 R59, -RZ, RZ, 0, 5.9604644775390625e-08 ;  /* 0x00000001ff3b7431 */ /* 0x000fe200000001ff */
[----:B------:R-:W-:Y:S05]  /*0140*/  BRA `(.L_x_0) ;  /* 0x00000000000c7947 */ /* 0x000fea0003800000 */
.L_x_1:
[----:B------:R-:W1:Y:S01]  /*0150*/  LDCU UR5, c[0x0][0x880] ;  /* 0x00011000ff0577ac */ /* 0x000e620008000800 */
[----:B------:R-:W-:Y:S01]  /*0160*/  HFMA2 R59, -RZ, RZ, 0, 5.9604644775390625e-08 ;  /* 0x00000001ff3b7431 */ /* 0x000fe200000001ff */
[----:B-1----:R-:W-:Y:S02]  /*0170*/  MOV R35, UR5 ;  /* 0x0000000500237c02 */ /* 0x002fe40008000f00 */
.L_x_0:
[----:B------:R-:W2:Y:S02]  /*0180*/  LDCU.64 UR8, c[0x0][0x8b0] ;  /* 0x00011600ff0877ac */ /* 0x000ea40008000a00 */
[----:B--2---:R-:W-:-:S04]  /*0190*/  UISETP.NE.U32.AND UP0, UPT, UR8, URZ, UPT ;  /* 0x000000ff0800728c */ /* 0x004fc8000bf05070 */
[----:B------:R-:W-:-:S09]  /*01a0*/  UISETP.NE.AND.EX UP0, UPT, UR9, URZ, UPT, UP0 ;  /* 0x000000ff0900728c */ /* 0x000fd2000bf05300 */
[----:B------:R-:W-:Y:S05]  /*01b0*/  BRA.U UP0, `(.L_x_2) ;  /* 0x0000000100247547 */ /* 0x000fea000b800000 */
[----:B------:R-:W2:Y:S02]  /*01c0*/  LDCU.64 UR8, c[0x0][0x8a8] ;  /* 0x00011500ff0877ac */ /* 0x000ea40008000a00 */
[----:B--2---:R-:W-:-:S04]  /*01d0*/  UISETP.NE.U32.AND UP0, UPT, UR8, URZ, UPT ;  /* 0x000000ff0800728c */ /* 0x004fc8000bf05070 */
[----:B------:R-:W-:-:S09]  /*01e0*/  UISETP.NE.AND.EX UP0, UPT, UR9, URZ, UPT, UP0 ;  /* 0x000000ff0900728c */ /* 0x000fd2000bf05300 */
[----:B------:R-:W-:Y:S05]  /*01f0*/  BRA.U !UP0, `(.L_x_3) ;  /* 0x00000001080c7547 */ /* 0x000fea000b800000 */
[----:B-1----:R-:W1:Y:S02]  /*0200*/  LDC.64 R2, c[0x0][0x8a8] ;  /* 0x00022a00ff027b82 */ /* 0x002e640000000a00 */
[----:B-1----:R2:W5:Y:S01]  /*0210*/  LDG.E R33, desc[UR46][R2.64] ;  /* 0x0000002e02217981 */ /* 0x002562000c1e1900 */
[----:B------:R-:W-:Y:S05]  /*0220*/  BRA `(.L_x_2) ;  /* 0x0000000000087947 */ /* 0x000fea0003800000 */
.L_x_3:
[----:B------:R-:W2:Y:S02]  /*0230*/  LDCU UR5, c[0x0][0x8a0] ;  /* 0x00011400ff0577ac */ /* 0x000ea40008000800 */
[----:B--2---:R-:W-:Y:S02]  /*0240*/  MOV R33, UR5 ;  /* 0x0000000500217c02 */ /* 0x004fe40008000f00 */
.L_x_2:
[----:B------:R-:W-:Y:S01]  /*0250*/  IMAD.U32 R0, RZ, RZ, UR4 ;  /* 0x00000004ff007e24 */ /* 0x000fe2000f8e00ff */
[----:B------:R-:W-:Y:S04]  /*0260*/  BSSY.RECONVERGENT B0, `(.L_x_4) ;  /* 0x000000c000007945 */ /* 0x000fe80003800200 */
[C---:B------:R-:W-:Y:S02]  /*0270*/  ISETP.NE.OR P1, PT, R0.reuse, 0x1, !P6 ;  /* 0x000000010000780c */ /* 0x040fe40007725670 */
[----:B------:R-:W-:-:S11]  /*0280*/  ISETP.NE.OR P0, PT, R0, 0x3, !P6 ;  /* 0x000000030000780c */ /* 0x000fd60007705670 */
[----:B------:R-:W-:Y:S05]  /*0290*/  @P1 BRA `(.L_x_5) ;  /* 0x0000000000201947 */ /* 0x000fea0003800000 */
[----:B------:R-:W3:Y:S02]  /*02a0*/  LDCU.64 UR8, c[0x0][0x348] ;  /* 0x00006900ff0877ac */ /* 0x000ee40008000a00 */
[----:B---3--:R-:W-:Y:S02]  /*02b0*/  UIADD3 UR10, UP1, UPT, UR8, 0x80, URZ ;  /* 0x00000080080a7890 */ /* 0x008fe4000ff3e0ff */
[----:B------:R-:W-:Y:S02]  /*02c0*/  UIADD3 UR8, UP0, UPT, UR8, 0x180, URZ ;  /* 0x0000018008087890 */ /* 0x000fe4000ff1e0ff */
[----:B------:R-:W-:Y:S02]  /*02d0*/  UIADD3.X UR11, UPT, UPT, URZ, UR9, URZ, UP1, !UPT ;  /* 0x00000009ff0b7290 */ /* 0x000fe40008ffe4ff */
[----:B------:R-:W-:-:S07]  /*02e0*/  UIADD3.X UR9, UPT, UPT, URZ, UR9, URZ, UP0, !UPT ;  /* 0x00000009ff097290 */ /* 0x000fce00087fe4ff */
[----:B------:R3:W-:Y:S02]  /*02f0*/  UTMACCTL.PF [UR10] ;  /* 0x000000000a0079b9 */ /* 0x0007e40008040000 */
[----:B------:R3:W-:Y:S02]  /*0300*/  UTMACCTL.PF [UR8] ;  /* 0x00000000080079b9 */ /* 0x0007e40008040000 */
[----:B---3--:R-:W-:Y:S01]  /*0310*/  NOP ;  /* 0x0000000000007918 */ /* 0x008fe20000000000 */
.L_x_5:
[----:B------:R-:W-:Y:S05]  /*0320*/  BSYNC.RECONVERGENT B0 ;  /* 0x0000000000007941 */ /* 0x000fea0003800200 */
.L_x_4:
[----:B------:R-:W-:Y:S04]  /*0330*/  BSSY.RECONVERGENT B0, `(.L_x_6) ;  /* 0x000000a000007945 */ /* 0x000fe80003800200 */
        /* <DEDUP_REMOVED lines=9> */
.L_x_7:
[----:B------:R-:W-:Y:S05]  /*03d0*/  BSYNC.RECONVERGENT B0 ;  /* 0x0000000000007941 */ /* 0x000fea0003800200 */
.L_x_6:
[----:B------:R-:W3:Y:S01]  /*03e0*/  LDCU.64 UR8, c[0x0][0x888] ;  /* 0x00011100ff0877ac */ /* 0x000ee20008000a00 */
[----:B------:R-:W-:Y:S02]  /*03f0*/  UISETP.EQ.U32.AND UP1, UPT, UR6, URZ, UPT ;  /* 0x000000ff0600728c */ /* 0x000fe4000bf22070 */
[----:B------:R-:W-:Y:S02]  /*0400*/  UPLOP3.LUT UP6, UPT, UPT, UPT, UPT, 0x80, 0x8 ;  /* 0x000000000008789c */ /* 0x000fe40003fcf070 */
[----:B---3--:R-:W-:-:S04]  /*0410*/  UISETP.NE.U32.AND UP0, UPT, UR8, URZ, UPT ;  /* 0x000000ff0800728c */ /* 0x008fc8000bf05070 */
[----:B------:R-:W-:-:S04]  /*0420*/  UISETP.NE.AND.EX UP0, UPT, UR9, URZ, UPT, UP0 ;  /* 0x000000ff0900728c */ /* 0x000fc8000bf05300 */
[----:B------:R-:W-:-:S04]  /*0430*/  UISETP.EQ.OR.EX UP2, UPT, UR7, URZ, !UP0, UP1 ;  /* 0x000000ff0700728c */ /* 0x000fc8000c742710 */
[----:B------:R-:W-:-:S05]  /*0440*/  UP2UR UR49, UPR, URZ, 0x4 ;  /* 0x00000004ff317883 */ /* 0x000fca0008000000 */
[----:B------:R-:W-:Y:S07]  /*0450*/  BRA.U !UP2, `(.L_x_8) ;  /* 0x000000010a207547 */ /* 0x000fee000b800000 */
[----:B------:R-:W-:Y:S01]  /*0460*/  UISETP.NE.U32.AND UP2, UPT, UR6, URZ, UPT ;  /* 0x000000ff0600728c */ /* 0x000fe2000bf45070 */
[----:B-----5:R-:W-:Y:S01]  /*0470*/  FSETP.NEU.AND P0, PT, R35, RZ, PT ;  /* 0x000000ff2300720b */ /* 0x020fe20003f0d000 */
[----:B------:R-:W-:Y:S02]  /*0480*/  USEL UR5, URZ, 0xffffffff, UP0 ;  /* 0xffffffffff057887 */ /* 0x000fe40008000000 */
[----:B------:R-:W-:-:S10]  /*0490*/  UISETP.NE.AND.EX UP2, UPT, UR7, URZ, UPT, UP2 ;  /* 0x000000ff0700728c */ /* 0x000fd4000bf45320 */
[----:B------:R-:W-:Y:S01]  /*04a0*/  VOTEU.ANY UP1, P0 ;  /* 0x0000000000ff7886 */ /* 0x000fe20000020100 */
[----:B------:R-:W-:-:S04]  /*04b0*/  @!UP2 USEL UR5, URZ, 0xffffffff, UP1 ;  /* 0xffffffffff05a887 */ /* 0x000fc80008800000 */
[----:B------:R-:W-:-:S04]  /*04c0*/  ULOP3.LUT UR5, UR5, 0x1, URZ, 0xc0, !UPT ;  /* 0x0000000105057892 */ /* 0x000fc8000f8ec0ff */
[----:B------:R-:W-:-:S11]  /*04d0*/  UISETP.NE.U32.AND UP6, UPT, UR5, 0x1, UPT ;  /* 0x000000010500788c */ /* 0x000fd6000bfc5070 */
.L_x_8:
[----:B-12---:R-:W1:Y:S02]  /*04e0*/  SHFL.IDX PT, R2, R74, RZ, 0x1f ;  /* 0x00001fff4a027589 */ /* 0x006e6400000e0000 */
[----:B-1----:R-:W-:-:S13]  /*04f0*/  ISETP.NE.AND P0, PT, R2, RZ, PT ;  /* 0x000000ff0200720c */ /* 0x002fda0003f05270 */
[----:B------:R-:W-:Y:S05]  /*0500*/  @P0 BRA `(.L_x_9) ;  /* 0x0000000000cc0947 */ /* 0x000fea0003800000 */
[----:B------:R-:W-:Y:S01]  /*0510*/  ELECT P0, URZ, PT ;  /* 0x0000000000ff782f */ /* 0x000fe20003800000 */
[----:B------:R-:W-:-:S12]  /*0520*/  BSSY.RECONVERGENT B0, `(.L_x_9) ;  /* 0x0000031000007945 */ /* 0x000fd80003800200 */
[----:B------:R-:W-:Y:S05]  /*0530*/  @!P0 BRA `(.L_x_10) ;  /* 0x0000000000bc8947 */ /* 0x000fea0003800000 */
[----:B------:R-:W1:Y:S01]  /*0540*/  S2UR UR7, SR_CgaCtaId ;  /* 0x00000000000779c3 */ /* 0x000e620000008800 */
[----:B------:R-:W-:Y:S01]  /*0550*/  UMOV UR8, 0x400 ;  /* 0x0000040000087882 */ /* 0x000fe20000000000 */
[----:B------:R-:W-:Y:S01]  /*0560*/  UMOV UR6, 0x1 ;  /* 0x0000000100067882 */ /* 0x000fe20000000000 */
[----:B------:R-:W-:Y:S02]  /*0570*/  UMOV UR5, 0x2 ;  /* 0x0000000200057882 */ /* 0x000fe40000000000 */
[----:B------:R-:W-:-:S04]  /*0580*/  UIADD3 UR10, UPT, UPT, -UR5, 0x100000, URZ ;  /* 0x00100000050a7890 */ /* 0x000fc8000fffe1ff */
[----:B------:R-:W-:Y:S02]  /*0590*/  USHF.L.U32 UR11, UR10, 0xb, URZ ;  /* 0x0000000b0a0b7899 */ /* 0x000fe400080006ff */
[----:B------:R-:W-:Y:S02]  /*05a0*/  USHF.L.U32 UR10, UR10, 0x1, URZ ;  /* 0x000000010a0a7899 */ /* 0x000fe400080006ff */
[----:B-1----:R-:W-:Y:S02]  /*05b0*/  ULEA UR7, UR7, UR8, 0x18 ;  /* 0x0000000807077291 */ /* 0x002fe4000f8ec0ff */
[----:B------:R-:W-:-:S04]  /*05c0*/  UIADD3 UR8, UPT, UPT, -UR6, 0x100000, URZ ;  /* 0x0010000006087890 */ /* 0x000fc8000fffe1ff */
[----:B------:R-:W-:Y:S02]  /*05d0*/  USHF.L.U32 UR9, UR8, 0xb, URZ ;  /* 0x0000000b08097899 */ /* 0x000fe400080006ff */
[----:B------:R-:W-:Y:S01]  /*05e0*/  USHF.L.U32 UR8, UR8, 0x1, URZ ;  /* 0x0000000108087899 */ /* 0x000fe200080006ff */
[----:B------:R-:W1:Y:S11]  /*05f0*/  FENCE.VIEW.ASYNC.S ;  /* 0x00000000000073c6 */ /* 0x000e760000000000 */
[----:B-1----:R1:W2:Y:S01]  /*0600*/  SYNCS.EXCH.64 URZ, [UR7], UR8 ;  /* 0x0000000807ff75b2 */ /* 0x0022a20008000100 */
[----:B------:R1:W3:Y:S01]  /*0610*/  SYNCS.EXCH.64 URZ, [UR7+0x88], UR10 ;  /* 0x0000880a07ff75b2 */ /* 0x0002e20008000100 */
[----:B------:R1:W4:Y:S01]  /*0620*/  SYNCS.EXCH.64 URZ, [UR7+0x8], UR8 ;  /* 0x0000080807ff75b2 */ /* 0x0003220008000100 */
[----:B------:R1:W1:Y:S01]  /*0630*/  SYNCS.EXCH.64 URZ, [UR7+0x90], UR10 ;  /* 0x0000900a07ff75b2 */ /* 0x0002620008000100 */
        /* <DEDUP_REMOVED lines=30> */
[----:B--234-:R-:W-:Y:S01]  /*0820*/  NOP ;  /* 0x0000000000007918 */ /* 0x01cfe20000000000 */
.L_x_10:
[----:B-1----:R-:W-:Y:S05]  /*0830*/  BSYNC.RECONVERGENT B0 ;  /* 0x0000000000007941 */ /* 0x002fea0003800200 */
.L_x_9:
[----:B------:R-:W1:Y:S01]  /*0840*/  SHFL.IDX PT, R2, R74, RZ, 0x1f ;  /* 0x00001fff4a027589 */ /* 0x000e6200000e0000 */
[----:B------:R-:W-:Y:S01]  /*0850*/  NOP ;  /* 0x0000000000007918 */ /* 0x000fe20000000000 */
[----:B-1----:R-:W-:-:S13]  /*0860*/  ISETP.NE.AND P0, PT, R2, 0x1, PT ;  /* 0x000000010200780c */ /* 0x002fda0003f05270 */
[----:B------:R-:W-:Y:S05]  /*0870*/  @P0 BRA `(.L_x_11) ;  /* 0x0000000000580947 */ /* 0x000fea0003800000 */
[----:B------:R-:W1:Y:S01]  /*0880*/  S2UR UR7, SR_CgaCtaId ;  /* 0x00000000000779c3 */ /* 0x000e620000008800 */
[----:B------:R-:W-:Y:S01]  /*0890*/  UMOV UR8, 0x400 ;  /* 0x0000040000087882 */ /* 0x000fe20000000000 */
[----:B------:R-:W-:Y:S01]  /*08a0*/  UMOV UR6, 0x20 ;  /* 0x0000002000067882 */ /* 0x000fe20000000000 */
[----:B------:R-:W-:Y:S01]  /*08b0*/  UMOV UR5, 0x80 ;  /* 0x0000008000057882 */ /* 0x000fe20000000000 */
[----:B------:R-:W-:Y:S01]  /*08c0*/  ELECT P0, URZ, PT ;  /* 0x0000000000ff782f */ /* 0x000fe20003800000 */
        /* <DEDUP_REMOVED lines=8> */
[----:B-1----:R1:W2:Y:S01]  /*0950*/  SYNCS.EXCH.64 URZ, [UR7+0x110], UR8 ;  /* 0x0001100807ff75b2 */ /* 0x0022a20008000100 */
[----:B------:R1:W3:Y:S01]  /*0960*/  SYNCS.EXCH.64 URZ, [UR7+0x130], UR10 ;  /* 0x0001300a07ff75b2 */ /* 0x0002e20008000100 */
[----:B------:R1:W4:Y:S01]  /*0970*/  SYNCS.EXCH.64 URZ, [UR7+0x118], UR8 ;  /* 0x0001180807ff75b2 */ /* 0x0003220008000100 */
[----:B------:R1:W1:Y:S01]  /*0980*/  SYNCS.EXCH.64 URZ, [UR7+0x138], UR10 ;  /* 0x0001380a07ff75b2 */ /* 0x0002620008000100 */
[----:B------:R1:W1:Y:S01]  /*0990*/  SYNCS.EXCH.64 URZ, [UR7+0x120], UR8 ;  /* 0x0001200807ff75b2 */ /* 0x0002620008000100 */
[----:B------:R1:W1:Y:S01]  /*09a0*/  SYNCS.EXCH.64 URZ, [UR7+0x140], UR10 ;  /* 0x0001400a07ff75b2 */ /* 0x0002620008000100 */
[----:B------:R1:W1:Y:S01]  /*09b0*/  SYNCS.EXCH.64 URZ, [UR7+0x128], UR8 ;  /* 0x0001280807ff75b2 */ /* 0x0002620008000100 */
[----:B------:R1:W1:Y:S01]  /*09c0*/  SYNCS.EXCH.64 URZ, [UR7+0x148], UR10 ;  /* 0x0001480a07ff75b2 */ /* 0x0002620008000100 */
[----:B------:R-:W-:Y:S01]  /*09d0*/  NOP ;  /* 0x0000000000007918 */ /* 0x000fe20000000000 */
.L_x_11:
[----:B------:R-:W2:Y:S01]  /*09e0*/  SHFL.IDX PT, R2, R74, RZ, 0x1f ;  /* 0x00001fff4a027589 */ /* 0x000ea200000e0000 */
[----:B------:R-:W-:Y:S01]  /*09f0*/  NOP ;  /* 0x0000000000007918 */ /* 0x000fe20000000000 */
[----:B--2---:R-:W-:-:S13]  /*0a00*/  ISETP.NE.AND P0, PT, R2, 0x3, PT ;  /* 0x000000030200780c */ /* 0x004fda0003f05270 */
[----:B------:R-:W-:Y:S05]  /*0a10*/  @P0 BRA `(.L_x_12) ;  /* 0x0000000000300947 */ /* 0x000fea0003800000 */
[----:B------:R-:W2:Y:S01]  /*0a20*/  S2UR UR6, SR_CgaCtaId ;  /* 0x00000000000679c3 */ /* 0x000ea20000008800 */
[----:B-1----:R-:W-:Y:S01]  /*0a30*/  UMOV UR7, 0x400 ;  /* 0x0000040000077882 */ /* 0x002fe20000000000 */
[----:B------:R-:W-:Y:S01]  /*0a40*/  UMOV UR5, 0x20 ;  /* 0x0000002000057882 */ /* 0x000fe20000000000 */
[----:B------:R-:W-:Y:S01]  /*0a50*/  ELECT P0, URZ, PT ;  /* 0x0000000000ff782f */ /* 0x000fe20003800000 */
[----:B------:R-:W-:-:S04]  /*0a60*/  UIADD3 UR8, UPT, UPT, -UR5, 0x100000, URZ ;  /* 0x0010000005087890 */ /* 0x000fc8000fffe1ff */
[----:B------:R-:W-:Y:S02]  /*0a70*/  USHF.L.U32 UR9, UR8, 0xb, URZ ;  /* 0x0000000b08097899 */ /* 0x000fe400080006ff */
[----:B------:R-:W-:Y:S02]  /*0a80*/  USHF.L.U32 UR8, UR8, 0x1, URZ ;  /* 0x0000000108087899 */ /* 0x000fe400080006ff */
[----:B--2---:R-:W-:Y:S01]  /*0a90*/  ULEA UR6, UR6, UR7, 0x18 ;  /* 0x0000000706067291 */ /* 0x004fe2000f8ec0ff */
[----:B------:R-:W1:Y:S11]  /*0aa0*/  FENCE.VIEW.ASYNC.S ;  /* 0x00000000000073c6 */ /* 0x000e760000000000 */
[----:B-1----:R2:W1:Y:S01]  /*0ab0*/  SYNCS.EXCH.64 URZ, [UR6+0x150], UR8 ;  /* 0x0001500806ff75b2 */ /* 0x0024620008000100 */
[----:B------:R2:W1:Y:S02]  /*0ac0*/  SYNCS.EXCH.64 URZ, [UR6+0x158], UR8 ;  /* 0x0001580806ff75b2 */ /* 0x0004640008000100 */
[----:B--2---:R-:W-:Y:S01]  /*0ad0*/  NOP ;  /* 0x0000000000007918 */ /* 0x004fe20000000000 */
.L_x_12:
[----:B------:R-:W2:Y:S01]  /*0ae0*/  SHFL.IDX PT, R2, R74, RZ, 0x1f ;  /* 0x00001fff4a027589 */ /* 0x000ea200000e0000 */
[----:B------:R-:W-:Y:S01]  /*0af0*/  NOP ;  /* 0x0000000000007918 */ /* 0x000fe20000000000 */
[----:B--2---:R-:W-:-:S13]  /*0b00*/  ISETP.NE.AND P0, PT, R2, 0x4, PT ;  /* 0x000000040200780c */ /* 0x004fda0003f05270 */
[----:B------:R-:W-:Y:S05]  /*0b10*/  @P0 BRA `(.L_x_13) ;  /* 0x0000000000440947 */ /* 0x000fea0003800000 */
[----:B------:R-:W2:Y:S01]  /*0b20*/  S2UR UR6, SR_CgaCtaId ;  /* 0x00000000000679c3 */ /* 0x000ea20000008800 */
[----:B-1----:R-:W-:Y:S01]  /*0b30*/  UMOV UR8, 0x1e0 ;  /* 0x000001e000087882 */ /* 0x002fe20000000000 */
[----:B------:R-:W-:Y:S01]  /*0b40*/  UMOV UR7, 0x400 ;  /* 0x0000040000077882 */ /* 0x000fe20000000000 */
[----:B------:R-:W-:Y:S01]  /*0b50*/  USEL UR8, UR8, 0x1a0, UP6 ;  /* 0x000001a008087887 */ /* 0x000fe2000b000000 */
[----:B------:R-:W-:Y:S01]  /*0b60*/  UMOV UR5, 0x1 ;  /* 0x0000000100057882 */ /* 0x000fe20000000000 */
[----:B------:R-:W-:Y:S01]  /*0b70*/  ELECT P0, URZ, PT ;  /* 0x0000000000ff782f */ /* 0x000fe20003800000 */
[----:B------:R-:W-:-:S04]  /*0b80*/  UIADD3 UR10, UPT, UPT, -UR5, 0x100000, URZ ;  /* 0x00100000050a7890 */ /* 0x000fc8000fffe1ff */
[----:B------:R-:W-:Y:S02]  /*0b90*/  USHF.L.U32 UR11, UR10, 0xb, URZ ;  /* 0x0000000b0a0b7899 */ /* 0x000fe400080006ff */
[----:B------:R-:W-:Y:S02]  /*0ba0*/  USHF.L.U32 UR10, UR10, 0x1, URZ ;  /* 0x000000010a0a7899 */ /* 0x000fe400080006ff */
        /* <DEDUP_REMOVED lines=8> */
.L_x_13:
[----:B------:R-:W2:Y:S01]  /*0c30*/  SHFL.IDX PT, R2, R74, RZ, 0x1f ;  /* 0x00001fff4a027589 */ /* 0x000ea200000e0000 */
[----:B------:R-:W1:Y:S01]  /*0c40*/  S2UR UR48, SR_CgaCtaId ;  /* 0x00000000003079c3 */ /* 0x000e620000008800 */
[----:B------:R-:W-:Y:S01]  /*0c50*/  NOP ;  /* 0x0000000000007918 */ /* 0x000fe20000000000 */
[----:B--2---:R-:W-:-:S13]  /*0c60*/  ISETP.NE.AND P0, PT, R2, 0x5, PT ;  /* 0x000000050200780c */ /* 0x004fda0003f05270 */
[----:B-1----:R-:W-:Y:S05]  /*0c70*/  @P0 BRA `(.L_x_14) ;  /* 0x0000000000440947 */ /* 0x002fea0003800000 */
[----:B------:R-:W-:Y:S01]  /*0c80*/  UMOV UR7, 0x400 ;  /* 0x0000040000077882 */ /* 0x000fe20000000000 */
[----:B------:R-:W-:Y:S01]  /*0c90*/  UMOV UR6, 0x1 ;  /* 0x0000000100067882 */ /* 0x000fe20000000000 */
[----:B------:R-:W-:Y:S01]  /*0ca0*/  UMOV UR5, 0x80 ;  /* 0x0000008000057882 */ /* 0x000fe20000000000 */
[----:B------:R-:W-:Y:S02]  /*0cb0*/  ULEA UR7, UR48, UR7, 0x18 ;  /* 0x0000000730077291 */ /* 0x000fe4000f8ec0ff */
[----:B------:R-:W-:-:S04]  /*0cc0*/  UIADD3 UR8, UPT, UPT, -UR6, 0x100000, URZ ;  /* 0x0010000006087890 */ /* 0x000fc8000fffe1ff */
[----:B------:R-:W-:Y:S02]  /*0cd0*/  USHF.L.U32 UR9, UR8, 0xb, URZ ;  /* 0x0000000b08097899 */ /* 0x000fe400080006ff */
[----:B------:R-:W-:Y:S02]  /*0ce0*/  USHF.L.U32 UR8, UR8, 0x1, URZ ;  /* 0x0000000108087899 */ /* 0x000fe400080006ff */
[----:B------:R-:W-:-:S04]  /*0cf0*/  UIADD3 UR10, UPT, UPT, -UR5, 0x100000, URZ ;  /* 0x00100000050a7890 */ /* 0x000fc8000fffe1ff */
[----:B------:R-:W-:Y:S02]  /*0d00*/  USHF.L.U32 UR11, UR10, 0xb, URZ ;  /* 0x0000000b0a0b7899 */ /* 0x000fe400080006ff */
[----:B------:R-:W-:Y:S01]  /*0d10*/  USHF.L.U32 UR10, UR10, 0x1, URZ ;  /* 0x000000010a0a7899 */ /* 0x000fe200080006ff */
[----:B------:R-:W-:Y:S01]  /*0d20*/  ELECT P0, URZ, PT ;  /* 0x0000000000ff782f */ /* 0x000fe20003800000 */
[----:B------:R-:W1:Y:S02]  /*0d30*/  FENCE.VIEW.ASYNC.S ;  /* 0x00000000000073c6 */ /* 0x000e640000000000 */
[----:B-1----:R1:W2:Y:S08]  /*0d40*/  SYNCS.EXCH.64 URZ, [UR7+0x170], UR8 ;  /* 0x0001700807ff75b2 */ /* 0x0022b00008000100 */
[----:B------:R1:W1:Y:S01]  /*0d50*/  SYNCS.EXCH.64 URZ, [UR7+0x180], UR10 ;  /* 0x0001800a07ff75b2 */ /* 0x0002620008000100 */
[----:B------:R1:W1:Y:S01]  /*0d60*/  SYNCS.EXCH.64 URZ, [UR7+0x178], UR8 ;  /* 0x0001780807ff75b2 */ /* 0x0002620008000100 */
[----:B------:R1:W1:Y:S01]  /*0d70*/  SYNCS.EXCH.64 URZ, [UR7+0x188], UR10 ;  /* 0x0001880a07ff75b2 */ /* 0x0002620008000100 */
[----:B------:R-:W-:Y:S01]  /*0d80*/  NOP ;  /* 0x0000000000007918 */ /* 0x000fe20000000000 */
.L_x_14:
[----:B------:R-:W3:Y:S01]  /*0d90*/  LDCU UR5, c[0x0][0x36c] ;  /* 0x00006d80ff0577ac */ /* 0x000ee20008000800 */
[----:B------:R-:W-:Y:S01]  /*0da0*/  ISETP.NE.OR P6, PT, R0, 0x2, !P6 ;  /* 0x000000020000780c */ /* 0x000fe200077c5670 */
[----:B------:R-:W-:Y:S01]  /*0db0*/  NOP ;  /* 0x0000000000007918 */ /* 0x000fe20000000000 */
[----:B------:R-:W-:Y:S01]  /*0dc0*/  LOP3.LUT R8, R73, 0x1f, RZ, 0xc0, !PT ;  /* 0x0000001f49087812 */ /* 0x000fe200078ec0ff */
[----:B------:R-:W-:Y:S02]  /*0dd0*/  UISETP.NE.AND UP5, UPT, UR4, 0x2, UPT ;  /* 0x000000020400788c */ /* 0x000fe4000bfa5270 */
[----:B------:R-:W-:Y:S02]  /*0de0*/  UISETP.NE.AND UP4, UPT, UR4, URZ, UPT ;  /* 0x000000ff0400728c */ /* 0x000fe4000bf85270 */
[----:B---3--:R-:W-:-:S09]  /*0df0*/  UISETP.EQ.U32.AND UP1, UPT, UR5, 0x1, UPT ;  /* 0x000000010500788c */ /* 0x008fd2000bf22070 */
[----:B------:R-:W-:Y:S05]  /*0e00*/  BRA.U !UP1, `(.L_x_15) ;  /* 0x0000000109087547 */ /* 0x000fea000b800000 */
[----:B-12-4-:R-:W-:Y:S01]  /*0e10*/  UCGABAR_ARV ;  /* 0x00000000000079c7 */ /* 0x016fe20008000000 */
[----:B------:R-:W-:Y:S05]  /*0e20*/  BRA `(.L_x_16) ;  /* 0x0000000000047947 */ /* 0x000fea0003800000 */
.L_x_15:
[----:B-12-4-:R-:W-:Y:S01]  /*0e30*/  NOP ;  /* 0x0000000000007918 */ /* 0x016fe20000000000 */
.L_x_16:
[----:B------:R-:W1:Y:S01]  /*0e40*/  S2R R19, SR_CTAID.Y ;  /* 0x0000000000137919 */ /* 0x000e620000002600 */
[----:B------:R-:W2:Y:S01]  /*0e50*/  S2UR UR6, SR_CTAID.X ;  /* 0x00000000000679c3 */ /* 0x000ea20000002500 */
[----:B------:R-:W-:-:S05]  /*0e60*/  CS2R.32 R64, SR_CgaSize ;  /* 0x0000000000407805 */ /* 0x000fca0000008a00 */
[----:B------:R-:W-:-:S05]  /*0e70*/  IMAD R64, R64, -0xa0, RZ ;  /* 0xffffff6040407824 */ /* 0x000fca00078e02ff */
[----:B------:R-:W-:-:S14]  /*0e80*/  R2UR UR7, R64 ;  /* 0x00000000400772ca */ /* 0x000fdc00000e0000 */
[----:B------:R-:W3:Y:S01]  /*0e90*/  LDCU UR7, c[0x0][UR7+0x2b0] ;  /* 0x00005600070777ac */ /* 0x000ee20008000800 */
[----:B------:R-:W-:-:S05]  /*0ea0*/  CS2R.32 R64, SR_CgaSize ;  /* 0x0000000000407805 */ /* 0x000fca0000008a00 */
[----:B------:R-:W-:-:S05]  /*0eb0*/  IMAD R64, R64, -0xa0, RZ ;  /* 0xffffff6040407824 */ /* 0x000fca00078e02ff */
[----:B------:R-:W-:-:S14]  /*0ec0*/  R2UR UR5, R64 ;  /* 0x00000000400572ca */ /* 0x000fdc00000e0000 */
[----:B------:R-:W4:Y:S01]  /*0ed0*/  LDCU UR5, c[0x0][UR5+0x2b4] ;  /* 0x00005680050577ac */ /* 0x000f220008000800 */
[----:B------:R-:W-:-:S05]  /*0ee0*/  CS2R.32 R0, SR_CgaSize ;  /* 0x0000000000007805 */ /* 0x000fca0000008a00 */
[----:B------:R-:W-:-:S06]  /*0ef0*/  IMAD R0, R0, -0xa0, RZ ;  /* 0xffffff6000007824 */ /* 0x000fcc00078e02ff */
[----:B------:R-:W4:Y:S01]  /*0f00*/  LDC R0, c[0x0][R0+0x2a4] ;  /* 0x0000a90000007b82 */ /* 0x000f220000000800 */
[----:B------:R-:W-:Y:S02]  /*0f10*/  USHF.L.U32 UR34, UR48, 0xa, URZ ;  /* 0x0000000a30227899 */ /* 0x000fe400080006ff */
[----:B------:R-:W-:Y:S02]  /*0f20*/  USHF.L.U32 UR30, UR48, 0x4, URZ ;  /* 0x00000004301e7899 */ /* 0x000fe400080006ff */
[----:B------:R-:W-:Y:S02]  /*0f30*/  ULOP3.LUT UR34, UR34, 0x400, URZ, 0xc0, !UPT ;  /* 0x0000040022227892 */ /* 0x000fe4000f8ec0ff */
[----:B------:R-:W-:Y:S01]  /*0f40*/  ULOP3.LUT UR30, UR30, 0x10, URZ, 0xc0, !UPT ;  /* 0x000000101e1e7892 */ /* 0x000fe2000f8ec0ff */
[----:B------:R-:W4:Y:S01]  /*0f50*/  LDC R11, c[0x0][0xb24] ;  /* 0x0002c900ff0b7b82 */ /* 0x000f220000000800 */
[----:B------:R-:W-:Y:S01]  /*0f60*/  UISETP.NE.AND UP2, UPT, UR4, 0x2, UPT ;  /* 0x000000020400788c */ /* 0x000fe2000bf45270 */
[----:B--2---:R-:W-:-:S02]  /*0f70*/  I2FP.F32.U32 R64, UR6 ;  /* 0x0000000600407c45 */ /* 0x004fc40008201000 */
[----:B------:R-:W-:-:S05]  /*0f80*/  CS2R.32 R3, SR_CgaSize ;  /* 0x0000000000037805 */ /* 0x000fca0000008a00 */
[----:B------:R-:W-:-:S06]  /*0f90*/  IMAD R3, R3, -0xa0, RZ ;  /* 0xffffff6003037824 */ /* 0x000fcc00078e02ff */
[----:B------:R-:W2:Y:S01]  /*0fa0*/  LDC R3, c[0x0][R3+0x2a0] ;  /* 0x0000a80003037b82 */ /* 0x000ea20000000800 */
[----:B------:R-:W-:Y:S01]  /*0fb0*/  MOV R21, UR6 ;  /* 0x0000000600157c02 */ /* 0x000fe20008000f00 */
[----:B---3--:R-:W-:Y:S01]  /*0fc0*/  FMUL R64, R64, UR7 ;  /* 0x0000000740407c20 */ /* 0x008fe20008400000 */
[----:B-1----:R-:W-:-:S05]  /*0fd0*/  I2FP.F32.U32 R2, R19 ;  /* 0x0000001300027245 */ /* 0x002fca0000201000 */
[----:B------:R-:W1:Y:S01]  /*0fe0*/  S2UR UR45, SR_CTAID.Z ;  /* 0x00000000002d79c3 */ /* 0x000e620000002700 */
[----:B------:R-:W3:Y:S01]  /*0ff0*/  F2I.U32.TRUNC.NTZ R64, R64 ;  /* 0x0000004000407305 */ /* 0x000ee2000020f000 */
[----:B----4-:R-:W-:Y:S01]  /*1000*/  FMUL R2, R2, UR5 ;  /* 0x0000000502027c20 */ /* 0x010fe20008400000 */
[----:B------:R-:W4:Y:S01]  /*1010*/  LDCU UR5, c[0x0][0xb30] ;  /* 0x00016600ff0577ac */ /* 0x000f220008000800 */
[----:B------:R-:W-:-:S04]  /*1020*/  ISETP.GE.AND P0, PT, R11, 0x1, PT ;  /* 0x000000010b00780c */ /* 0x000fc80003f06270 */
[----:B------:R-:W1:Y:S01]  /*1030*/  LDC R26, c[0x0][0xb24] ;  /* 0x0002c900ff1a7b82 */ /* 0x000e620000000800 */
[----:B------:R-:W4:Y:S01]  /*1040*/  F2I.U32.TRUNC.NTZ R58, R2 ;  /* 0x00000002003a7305 */ /* 0x000f22000020f000 */
[----:B---3--:R-:W-:-:S05]  /*1050*/  IADD3 R64, PT, PT, -R64, RZ, RZ ;  /* 0x000000ff40407210 */ /* 0x008fca0007ffe1ff */
[----:B--2---:R-:W-:Y:S01]  /*1060*/  IMAD R64, R3, R64, UR6 ;  /* 0x0000000603407e24 */ /* 0x004fe2000f8e0240 */
[----:B----4-:R-:W-:-:S05]  /*1070*/  IADD3 R58, PT, PT, -R58, RZ, RZ ;  /* 0x000000ff3a3a7210 */ /* 0x010fca0007ffe1ff */
[----:B------:R-:W-:Y:S01]  /*1080*/  IMAD R58, R0, R58, R19 ;  /* 0x0000003a003a7224 */ /* 0x000fe200078e0213 */
[----:B------:R-:W-:Y:S01]  /*1090*/  PRMT R0, RZ, 0x7610, R0 ;  /* 0x00007610ff007816 */ /* 0x000fe20000000000 */
[----:B------:R-:W-:Y:S06]  /*10a0*/  BRA.U UP4, `(.L_x_17) ;  /* 0x0000000104207547 */ /* 0x000fec000b800000 */
[C---:B------:R-:W-:Y:S02]  /*10b0*/  ISETP.NE.AND P3, PT, R58.reuse, RZ, PT ;  /* 0x000000ff3a00720c */ /* 0x040fe40003f65270 */
[----:B------:R-:W-:Y:S02]  /*10c0*/  ISETP.NE.AND P1, PT, R58, RZ, PT ;  /* 0x000000ff3a00720c */ /* 0x000fe40003f25270 */
[C---:B------:R-:W-:Y:S02]  /*10d0*/  ISETP.NE.AND P2, PT, R64.reuse, 0x1, PT ;  /* 0x000000014000780c */ /* 0x040fe40003f45270 */
[----:B------:R-:W-:Y:S02]  /*10e0*/  SEL R0, RZ, 0x2, P3 ;  /* 0x00000002ff007807 */ /* 0x000fe40001800000 */
[----:B------:R-:W-:Y:S02]  /*10f0*/  ISETP.EQ.OR P1, PT, R64, RZ, !P1 ;  /* 0x000000ff4000720c */ /* 0x000fe40004f22670 */
[----:B------:R-:W-:-:S02]  /*1100*/  SEL R0, R0, 0x2, P2 ;  /* 0x0000000200007807 */ /* 0x000fc40001000000 */
[----:B------:R-:W-:-:S05]  /*1110*/  SEL R3, RZ, 0x1, !P1 ;  /* 0x00000001ff037807 */ /* 0x000fca0004800000 */
[----:B------:R-:W-:Y:S02]  /*1120*/  IMAD.IADD R0, R3, 0x1, R0 ;  /* 0x0000000103007824 */ /* 0x000fe400078e0200 */
.L_x_17:
[----:B------:R-:W-:Y:S05]  /*1130*/  @!P0 BRA `(.L_x_18) ;  /* 0x0000000000b88947 */ /* 0x000fea0003800000 */
[----:B------:R-:W2:Y:S01]  /*1140*/  LDC.64 R4, c[0x0][0xb18] ;  /* 0x0002c600ff047b82 */ /* 0x000ea20000000a00 */
[----:B------:R-:W-:-:S07]  /*1150*/  ISETP.NE.AND P0, PT, R11, 0x1, PT ;  /* 0x000000010b00780c */ /* 0x000fce0003f05270 */
[----:B------:R-:W3:Y:S08]  /*1160*/  LDC R10, c[0x0][0xb0c] ;  /* 0x0002c300ff0a7b82 */ /* 0x000ef00000000800 */
[----:B------:R-:W4:Y:S08]  /*1170*/  LDC R13, c[0x0][0x370] ;  /* 0x0000dc00ff0d7b82 */ /* 0x000f300000000800 */
[----:B------:R-:W1:Y:S01]  /*1180*/  LDC R12, c[0x0][0x374] ;  /* 0x0000dd00ff0c7b82 */ /* 0x000e620000000800 */
[----:B--2---:R-:W-:-:S07]  /*1190*/  ISETP.NE.AND P1, PT, R4, 0x1, PT ;  /* 0x000000010400780c */ /* 0x004fce0003f25270 */
[----:B------:R-:W4:Y:S01]  /*11a0*/  LDC.64 R6, c[0x0][0xb10] ;  /* 0x0002c400ff067b82 */ /* 0x000f220000000a00 */
[----:B---3--:R-:W-:-:S07]  /*11b0*/  ISETP.NE.AND P2, PT, R10, 0x1, PT ;  /* 0x000000010a00780c */ /* 0x008fce0003f45270 */
[----:B------:R-:W2:Y:S08]  /*11c0*/  LDC R9, c[0x0][0xb20] ;  /* 0x0002c800ff097b82 */ /* 0x000eb00000000800 */
[----:B------:R-:W3:Y:S01]  /*11d0*/  LDC.64 R2, c[0x0][0xb28] ;  /* 0x0002ca00ff027b82 */ /* 0x000ee20000000a00 */
[----:B-1----:R-:W-:-:S04]  /*11e0*/  IMAD.HI.U32 R14, R12, R5, RZ ;  /* 0x000000050c0e7227 */ /* 0x002fc800078e00ff */
[----:B----4-:R-:W-:-:S04]  /*11f0*/  IMAD.HI.U32 R16, R13, R6, RZ ;  /* 0x000000060d107227 */ /* 0x010fc800078e00ff */
[----:B------:R-:W-:Y:S01]  /*1200*/  IMAD.HI.U32 R18, R21, R6, RZ ;  /* 0x0000000615127227 */ /* 0x000fe200078e00ff */
[----:B------:R-:W-:Y:S02]  /*1210*/  @P2 SHF.R.U32.HI R13, RZ, R7, R16 ;  /* 0x00000007ff0d2219 */ /* 0x000fe40000011610 */
[----:B--2---:R-:W-:Y:S01]  /*1220*/  @P1 SHF.R.U32.HI R12, RZ, R9, R14 ;  /* 0x00000009ff0c1219 */ /* 0x004fe2000001160e */
[----:B------:R-:W-:Y:S01]  /*1230*/  IMAD.HI.U32 R16, R19, R5, RZ ;  /* 0x0000000513107227 */ /* 0x000fe200078e00ff */
[----:B------:R-:W-:-:S04]  /*1240*/  SHF.R.U32.HI R18, RZ, R7, R18 ;  /* 0x00000007ff127219 */ /* 0x000fc80000011612 */
[----:B------:R-:W-:Y:S01]  /*1250*/  SHF.R.U32.HI R16, RZ, R9, R16 ;  /* 0x00000009ff107219 */ /* 0x000fe20000011610 */
[----:B---3--:R-:W-:Y:S01]  /*1260*/  IMAD.HI.U32 R14, R12, R2, RZ ;  /* 0x000000020c0e7227 */ /* 0x008fe200078e00ff */
[----:B------:R-:W-:Y:S02]  /*1270*/  SEL R7, R21, R18, !P2 ;  /* 0x0000001215077207 */ /* 0x000fe40005000000 */
[----:B------:R-:W-:Y:S01]  /*1280*/  SEL R5, R19, R16, !P1 ;  /* 0x0000001013057207 */ /* 0x000fe20004800000 */
[----:B------:R-:W-:Y:S01]  /*1290*/  IMAD.HI.U32 R6, R13, R2, RZ ;  /* 0x000000020d067227 */ /* 0x000fe200078e00ff */
[-C--:B------:R-:W-:Y:S02]  /*12a0*/  @P0 SHF.R.U32.HI R12, RZ, R3.reuse, R14 ;  /* 0x00000003ff0c0219 */ /* 0x080fe4000001160e */
[----:B------:R-:W-:Y:S02]  /*12b0*/  IADD3 R9, PT, PT, -R5, RZ, RZ ;  /* 0x000000ff05097210 */ /* 0x000fe40007ffe1ff */
[----:B------:R-:W-:Y:S01]  /*12c0*/  @P0 SHF.R.U32.HI R13, RZ, R3, R6 ;  /* 0x00000003ff0d0219 */ /* 0x000fe20000011606 */
[----:B------:R-:W-:-:S02]  /*12d0*/  IMAD R12, R12, R11, RZ ;  /* 0x0000000b0c0c7224 */ /* 0x000fc400078e02ff */
[----:B------:R-:W-:Y:S02]  /*12e0*/  IMAD R9, R4, R9, R19 ;  /* 0x0000000904097224 */ /* 0x000fe400078e0213 */
[----:B------:R-:W-:Y:S01]  /*12f0*/  IMAD R6, R13, R11, RZ ;  /* 0x0000000b0d067224 */ /* 0x000fe200078e02ff */
[----:B------:R-:W-:-:S04]  /*1300*/  ISETP.GE.AND P1, PT, R5, R12, PT ;  /* 0x0000000c0500720c */ /* 0x000fc80003f26270 */
[----:B------:R-:W-:Y:S01]  /*1310*/  ISETP.GE.OR P1, PT, R7, R6, P1 ;  /* 0x000000060700720c */ /* 0x000fe20000f26670 */
[----:B------:R-:W-:-:S05]  /*1320*/  IMAD.HI.U32 R6, R5, R2, RZ ;  /* 0x0000000205067227 */ /* 0x000fca00078e00ff */
[----:B------:R-:W-:-:S04]  /*1330*/  SHF.R.U32.HI R6, RZ, R3, R6 ;  /* 0x00000003ff067219 */ /* 0x000fc80000011606 */
[----:B------:R-:W-:-:S03]  /*1340*/  SEL R6, R5, R6, !P0 ;  /* 0x0000000605067207 */ /* 0x000fc60004000000 */
[----:B------:R-:W-:Y:S01]  /*1350*/  @!P1 IMAD.HI.U32 R12, R7, R2, RZ ;  /* 0x00000002070c9227 */ /* 0x000fe200078e00ff */
[----:B------:R-:W-:-:S04]  /*1360*/  IADD3 R2, PT, PT, -R6, RZ, RZ ;  /* 0x000000ff06027210 */ /* 0x000fc80007ffe1ff */
[----:B------:R-:W-:Y:S01]  /*1370*/  @!P1 SHF.R.U32.HI R12, RZ, R3, R12 ;  /* 0x00000003ff0c9219 */ /* 0x000fe2000001160c */
[----:B------:R-:W-:-:S03]  /*1380*/  IMAD R2, R11, R2, R5 ;  /* 0x000000020b027224 */ /* 0x000fc600078e0205 */
[----:B------:R-:W-:-:S05]  /*1390*/  @!P1 SEL R3, R7, R12, !P0 ;  /* 0x0000000c07039207 */ /* 0x000fca0004000000 */
[--C-:B------:R-:W-:Y:S02]  /*13a0*/  @!P1 IMAD.IADD R6, R6, 0x1, -R3.reuse ;  /* 0x0000000106069824 */ /* 0x100fe400078e0a03 */
[----:B------:R-:W-:Y:S01]  /*13b0*/  @!P1 IMAD R3, R2, R13, R3 ;  /* 0x0000000d02039224 */ /* 0x000fe200078e0203 */
[----:B------:R-:W-:Y:S01]  /*13c0*/  IADD3 R2, PT, PT, -R7, RZ, RZ ;  /* 0x000000ff07027210 */ /* 0x000fe20007ffe1ff */
[----:B------:R-:W-:Y:S02]  /*13d0*/  @!P1 IMAD R5, R6, R11, R7 ;  /* 0x0000000b06059224 */ /* 0x000fe400078e0207 */
[----:B------:R-:W-:Y:S02]  /*13e0*/  @!P1 IMAD.MOV.U32 R7, RZ, RZ, R3 ;  /* 0x000000ffff079224 */ /* 0x000fe400078e0003 */
[----:B------:R-:W-:Y:S02]  /*13f0*/  IMAD R2, R10, R2, R21 ;  /* 0x000000020a027224 */ /* 0x000fe400078e0215 */
[----:B------:R-:W-:-:S02]  /*1400*/  IMAD R19, R5, R4, R9 ;  /* 0x0000000405137224 */ /* 0x000fc400078e0209 */
[----:B------:R-:W-:Y:S02]  /*1410*/  IMAD R21, R7, R10, R2 ;  /* 0x0000000a07157224 */ /* 0x000fe400078e0202 */
.L_x_18:
[----:B------:R-:W-:-:S09]  /*1420*/  UISETP.NE.AND UP3, UPT, UR5, 0x1, UPT ;  /* 0x000000010500788c */ /* 0x000fd2000bf65270 */
[----:B------:R-:W-:Y:S05]  /*1430*/  BRA.U UP3, `(.L_x_19) ;  /* 0x0000000103407547 */ /* 0x000fea000b800000 */
[----:B------:R-:W2:Y:S08]  /*1440*/  LDC.64 R4, c[0x0][0xb10] ;  /* 0x0002c400ff047b82 */ /* 0x000eb00000000a00 */
[----:B------:R-:W3:Y:S08]  /*1450*/  LDC.64 R2, c[0x0][0xb18] ;  /* 0x0002c600ff027b82 */ /* 0x000ef00000000a00 */
[----:B------:R-:W4:Y:S08]  /*1460*/  LDC R6, c[0x0][0xb20] ;  /* 0x0002c800ff067b82 */ /* 0x000f300000000800 */
[----:B------:R-:W1:Y:S01]  /*1470*/  LDC R10, c[0x0][0xb0c] ;  /* 0x0002c300ff0a7b82 */ /* 0x000e620000000800 */
[----:B--2---:R-:W-:-:S05]  /*1480*/  IMAD.HI.U32 R4, R21, R4, RZ ;  /* 0x0000000415047227 */ /* 0x004fca00078e00ff */
[----:B------:R-:W-:Y:S01]  /*1490*/  SHF.R.U32.HI R4, RZ, R5, R4 ;  /* 0x00000005ff047219 */ /* 0x000fe20000011604 */
[----:B---3--:R-:W-:Y:S01]  /*14a0*/  IMAD.HI.U32 R3, R19, R3, RZ ;  /* 0x0000000313037227 */ /* 0x008fe200078e00ff */
[----:B------:R-:W-:-:S04]  /*14b0*/  ISETP.NE.AND P0, PT, R2, 0x1, PT ;  /* 0x000000010200780c */ /* 0x000fc80003f05270 */
[----:B----4-:R-:W-:-:S04]  /*14c0*/  SHF.R.U32.HI R6, RZ, R6, R3 ;  /* 0x00000006ff067219 */ /* 0x010fc80000011603 */
[----:B------:R-:W-:Y:S02]  /*14d0*/  SEL R3, R19, R6, !P0 ;  /* 0x0000000613037207 */ /* 0x000fe40004000000 */
[----:B-1----:R-:W-:-:S04]  /*14e0*/  ISETP.NE.AND P1, PT, R10, 0x1, PT ;  /* 0x000000010a00780c */ /* 0x002fc80003f25270 */
[----:B------:R-:W-:-:S05]  /*14f0*/  SEL R4, R21, R4, !P1 ;  /* 0x0000000415047207 */ /* 0x000fca0004800000 */
[----:B------:R-:W-:Y:S02]  /*1500*/  IMAD.IADD R5, R3, 0x1, -R4 ;  /* 0x0000000103057824 */ /* 0x000fe400078e0a04 */
[----:B------:R-:W-:Y:S02]  /*1510*/  IMAD.IADD R3, R4, 0x1, -R3 ;  /* 0x0000000104037824 */ /* 0x000fe400078e0a03 */
[----:B------:R-:W-:Y:S02]  /*1520*/  IMAD R21, R5, R10, R21 ;  /* 0x0000000a05157224 */ /* 0x000fe400078e0215 */
[----:B------:R-:W-:Y:S02]  /*1530*/  IMAD R19, R3, R2, R19 ;  /* 0x0000000203137224 */ /* 0x000fe400078e0213 */
.L_x_19:
[----:B------:R-:W-:Y:S05]  /*1540*/  BRA.U !UP1, `(.L_x_20) ;  /* 0x00000001090c7547 */ /* 0x000fea000b800000 */
[----:B------:R-:W-:Y:S01]  /*1550*/  UCGABAR_WAIT ;  /* 0x0000000000007dc7 */ /* 0x000fe20008000000 */
[----:B------:R-:W-:Y:S01]  /*1560*/  CCTL.IVALL ;  /* 0x00000000ff00798f */ /* 0x000fe20002000000 */
[----:B------:R-:W-:Y:S05]  /*1570*/  BRA `(.L_x_21) ;  /* 0x0000000000047947 */ /* 0x000fea0003800000 */
.L_x_20:
[----:B------:R-:W-:Y:S06]  /*1580*/  BAR.SYNC.DEFER_BLOCKING 0x0 ;  /* 0x0000000000007b1d */ /* 0x000fec0000010000 */
.L_x_21:
[----:B------:R-:W-:Y:S05]  /*1590*/  BRA.U UP2, `(.L_x_22) ;  /* 0x0000002102207547 */ /* 0x000fea000b800000 */
[----:B------:R-:W2:Y:S01]  /*15a0*/  LDCU UR48, c[0x0][0x390] ;  /* 0x00007200ff3077ac */ /* 0x000ea20008000800 */
[----:B------:R-:W3:Y:S01]  /*15b0*/  LDC R2, c[0x0][0x5c0] ;  /* 0x00017000ff027b82 */ /* 0x000ee20000000800 */
[----:B------:R-:W-:Y:S01]  /*15c0*/  PLOP3.LUT P4, PT, PT, PT, UP6, 0x80, 0x8 ;  /* 0x000000000008781c */ /* 0x000fe20003f8f068 */
[----:B------:R-:W-:Y:S01]  /*15d0*/  IMAD.MOV.U32 R10, RZ, RZ, 0x1 ;  /* 0x00000001ff0a7424 */ /* 0x000fe200078e00ff */
[----:B------:R-:W-:Y:S01]  /*15e0*/  UISETP.NE.AND UP0, UPT, UR4, URZ, UPT ;  /* 0x000000ff0400728c */ /* 0x000fe2000bf05270 */
[----:B------:R-:W-:Y:S01]  /*15f0*/  ISETP.EQ.OR P5, PT, R8, RZ, P6 ;  /* 0x000000ff0800720c */ /* 0x000fe200037a2670 */
[----:B-1----:R-:W-:Y:S01]  /*1600*/  USEL UR45, URZ, 0x1, UP5 ;  /* 0x00000001ff2d7887 */ /* 0x002fe2000a800000 */
[----:B------:R-:W-:Y:S01]  /*1610*/  PLOP3.LUT P4, PT, P4, PT, PT, 0x8, 0x80 ;  /* 0x000000000080781c */ /* 0x000fe2000278e170 */
[----:B------:R-:W-:Y:S01]  /*1620*/  IMAD.MOV.U32 R8, RZ, RZ, RZ ;  /* 0x000000ffff087224 */ /* 0x000fe200078e00ff */
[----:B------:R-:W1:Y:S01]  /*1630*/  LDC R9, c[0x0][0x370] ;  /* 0x0000dc00ff097b82 */ /* 0x000e620000000800 */
[----:B------:R-:W4:Y:S01]  /*1640*/  LDCU.64 UR52, c[0x0][0x348] ;  /* 0x00006900ff3477ac */ /* 0x000f220008000a00 */
[----:B------:R-:W-:Y:S01]  /*1650*/  USEL UR45, UR45, 0x2, UP0 ;  /* 0x000000022d2d7887 */ /* 0x000fe20008000000 */
[----:B------:R-:W-:-:S05]  /*1660*/  UMOV UR46, URZ ;  /* 0x000000ff002e7c82 */ /* 0x000fca0008000000 */
[----:B------:R-:W1:Y:S01]  /*1670*/  LDC R0, c[0x0][0x374] ;  /* 0x0000dd00ff007b82 */ /* 0x000e620000000800 */
[----:B--2---:R-:W-:Y:S02]  /*1680*/  UIADD3 UR5, UPT, UPT, UR48, 0x1f, URZ ;  /* 0x0000001f30057890 */ /* 0x004fe4000fffe0ff */
[----:B------:R-:W-:Y:S02]  /*1690*/  UIADD3 UR4, UPT, UPT, UR48, -0x1, URZ ;  /* 0xffffffff30047890 */ /* 0x000fe4000fffe0ff */
[----:B------:R-:W-:Y:S02]  /*16a0*/  USHF.R.S32.HI UR50, URZ, 0x1f, UR5 ;  /* 0x0000001fff327899 */ /* 0x000fe40008011405 */
[----:B------:R-:W-:Y:S01]  /*16b0*/  UISETP.GE.U32.AND UP2, UPT, UR4, -0x3f, UPT ;  /* 0xffffffc10400788c */ /* 0x000fe2000bf46070 */
[----:B---3--:R-:W-:Y:S01]  /*16c0*/  VIADD R2, R2, 0x7f ;  /* 0x0000007f02027836 */ /* 0x008fe20000000000 */
[----:B------:R-:W-:Y:S02]  /*16d0*/  ULEA.HI UR50, UR50, UR5, URZ, 0x5 ;  /* 0x0000000532327291 */ /* 0x000fe4000f8f28ff */
[----:B------:R-:W-:-:S02]  /*16e0*/  UIADD3 UR48, UPT, UPT, UR48, 0x3e, URZ ;  /* 0x0000003e30307890 */ /* 0x000fc4000fffe0ff */
[----:B------:R-:W-:Y:S01]  /*16f0*/  USHF.R.S32.HI UR50, URZ, 0x5, UR50 ;  /* 0x00000005ff327899 */ /* 0x000fe20008011432 */
[----:B------:R-:W-:-:S03]  /*1700*/  SHF.R.S32.HI R3, RZ, 0x1f, R2 ;  /* 0x0000001fff037819 */ /* 0x000fc60000011402 */
[----:B------:R-:W-:Y:S01]  /*1710*/  UISETP.LT.U32.AND UP1, UPT, UR50, 0x11, UPT ;  /* 0x000000113200788c */ /* 0x000fe2000bf21070 */
[----:B------:R-:W-:-:S03]  /*1720*/  LEA.HI R12, R3, R2, RZ, 0x7 ;  /* 0x00000002030c7211 */ /* 0x000fc600078f38ff */
[----:B------:R-:W-:Y:S01]  /*1730*/  USEL UR49, UR50, 0x11, UP1 ;  /* 0x0000001132317887 */ /* 0x000fe20008800000 */
[----:B------:R-:W-:-:S03]  /*1740*/  SHF.R.S32.HI R12, RZ, 0x7, R12 ;  /* 0x00000007ff0c7819 */ /* 0x000fc6000001140c */
[----:B------:R-:W-:Y:S02]  /*1750*/  UIADD3 UR44, UPT, UPT, UR49, -0x1, URZ ;  /* 0xffffffff312c7890 */ /* 0x000fe4000fffe0ff */
[----:B------:R-:W-:Y:S02]  /*1760*/  @UP2 UIADD3 UR44, UPT, UPT, UR49, URZ, URZ ;  /* 0x000000ff312c2290 */ /* 0x000fe4000fffe0ff */
[----:B------:R-:W-:Y:S02]  /*1770*/  UIADD3 UR47, UPT, UPT, UR50, -UR49, URZ ;  /* 0x80000031322f7290 */ /* 0x000fe4000fffe0ff */
[----:B-1--4-:R-:W-:-:S12]  /*1780*/  UIADD3 UR44, UPT, UPT, UR44, 0x1, URZ ;  /* 0x000000012c2c7890 */ /* 0x012fd8000fffe0ff */
.L_x_40:
[-C--:B------:R-:W-:Y:S01]  /*1790*/  IABS R7, R12.reuse ;  /* 0x0000000c00077213 */ /* 0x080fe20000000000 */
[----:B-1----:R-:W1:Y:S01]  /*17a0*/  LDC R4, c[0x0][0x5c4] ;  /* 0x00017100ff047b82 */ /* 0x002e620000000800 */
[----:B------:R-:W-:Y:S01]  /*17b0*/  IMAD.MOV.U32 R14, RZ, RZ, RZ ;  /* 0x000000ffff0e7224 */ /* 0x000fe200078e00ff */
[----:B------:R-:W-:Y:S01]  /*17c0*/  IABS R3, R19 ;  /* 0x0000001300037213 */ /* 0x000fe20000000000 */
[----:B------:R-:W2:Y:S01]  /*17d0*/  I2F.RP R16, R7 ;  /* 0x0000000700107306 */ /* 0x000ea20000209400 */
[----:B------:R-:W-:Y:S01]  /*17e0*/  IABS R2, R12 ;  /* 0x0000000c00027213 */ /* 0x000fe20000000000 */
[----:B------:R-:W-:Y:S01]  /*17f0*/  UMOV UR4, 0x400 ;  /* 0x0000040000047882 */ /* 0x000fe20000000000 */
[----:B------:R-:W-:Y:S01]  /*1800*/  UISETP.GE.U32.AND UP0, UPT, UR48, 0x3f, UPT ;  /* 0x0000003f3000788c */ /* 0x000fe2000bf06070 */
[----:B------:R-:W-:Y:S01]  /*1810*/  R2UR UR38, R21 ;  /* 0x00000000152672ca */ /* 0x000fe200000e0000 */
[----:B------:R-:W3:Y:S01]  /*1820*/  S2UR UR35, SR_CgaCtaId ;  /* 0x00000000002379c3 */ /* 0x000ee20000008800 */
[----:B------:R-:W-:Y:S01]  /*1830*/  IADD3 R2, PT, PT, RZ, -R2, RZ ;  /* 0x80000002ff027210 */ /* 0x000fe20007ffe0ff */
[----:B------:R-:W-:Y:S01]  /*1840*/  UMOV UR31, URZ ;  /* 0x000000ff001f7c82 */ /* 0x000fe20008000000 */
[----:B--2---:R-:W2:Y:S09]  /*1850*/  MUFU.RCP R15, R16 ;  /* 0x00000010000f7308 */ /* 0x004eb20000001000 */
[----:B------:R-:W-:Y:S01]  /*1860*/  USHF.L.U32 UR38, UR38, 0x6, URZ ;  /* 0x0000000626267899 */ /* 0x000fe200080006ff */
[----:B-1----:R-:W-:Y:S01]  /*1870*/  IABS R5, R4 ;  /* 0x0000000400057213 */ /* 0x002fe20000000000 */
[----:B---3--:R-:W-:Y:S01]  /*1880*/  ULEA UR35, UR35, UR4, 0x18 ;  /* 0x0000000423237291 */ /* 0x008fe2000f8ec0ff */
[----:B--2---:R-:W-:-:S03]  /*1890*/  VIADD R15, R15, 0xffffffe ;  /* 0x0ffffffe0f0f7836 */ /* 0x004fc60000000000 */
[----:B------:R-:W-:-:S03]  /*18a0*/  ULEA UR4, UR46, UR35, 0x3 ;  /* 0x000000232e047291 */ /* 0x000fc6000f8e18ff */
[----:B------:R-:W1:Y:S02]  /*18b0*/  F2I.FTZ.U32.TRUNC.NTZ R15, R15 ;  /* 0x0000000f000f7305 */ /* 0x000e64000021f000 */
[----:B-1----:R-:W-:-:S04]  /*18c0*/  IMAD.MOV R6, RZ, RZ, -R15 ;  /* 0x000000ffff067224 */ /* 0x002fc800078e0a0f */
[----:B------:R-:W-:-:S04]  /*18d0*/  IMAD R6, R6, R7, RZ ;  /* 0x0000000706067224 */ /* 0x000fc800078e02ff */
[----:B------:R-:W-:Y:S02]  /*18e0*/  IMAD.HI.U32 R14, R15, R6, R14 ;  /* 0x000000060f0e7227 */ /* 0x000fe400078e000e */
[----:B------:R-:W1:Y:S04]  /*18f0*/  I2F.RP R6, R5 ;  /* 0x0000000500067306 */ /* 0x000e680000209400 */
[----:B------:R-:W-:-:S04]  /*1900*/  IMAD.HI.U32 R14, R14, R3, RZ ;  /* 0x000000030e0e7227 */ /* 0x000fc800078e00ff */
[----:B------:R-:W-:-:S05]  /*1910*/  IMAD R2, R14, R2, R3 ;  /* 0x000000020e027224 */ /* 0x000fca00078e0203 */
[----:B------:R-:W-:Y:S01]  /*1920*/  ISETP.GT.U32.AND P1, PT, R7, R2, PT ;  /* 0x000000020700720c */ /* 0x000fe20003f24070 */
[----:B-1----:R-:W1:-:S12]  /*1930*/  MUFU.RCP R6, R6 ;  /* 0x0000000600067308 */ /* 0x002e580000001000 */
[----:B------:R-:W-:Y:S01]  /*1940*/  @!P1 IMAD.IADD R2, R2, 0x1, -R7 ;  /* 0x0000000102029824 */ /* 0x000fe200078e0a07 */
[----:B------:R-:W-:Y:S02]  /*1950*/  @!P1 IADD3 R14, PT, PT, R14, 0x1, RZ ;  /* 0x000000010e0e9810 */ /* 0x000fe40007ffe0ff */
[----:B------:R-:W-:Y:S02]  /*1960*/  ISETP.NE.AND P1, PT, R12, RZ, PT ;  /* 0x000000ff0c00720c */ /* 0x000fe40003f25270 */
[----:B----4-:R-:W-:Y:S01]  /*1970*/  ISETP.GE.U32.AND P2, PT, R2, R7, PT ;  /* 0x000000070200720c */ /* 0x010fe20003f46070 */
[----:B-1----:R-:W-:Y:S01]  /*1980*/  VIADD R15, R6, 0xffffffe ;  /* 0x0ffffffe060f7836 */ /* 0x002fe20000000000 */
[----:B------:R-:W-:-:S04]  /*1990*/  LOP3.LUT R2, R19, R12, RZ, 0x3c, !PT ;  /* 0x0000000c13027212 */ /* 0x000fc800078e3cff */
[----:B------:R-:W-:Y:S01]  /*19a0*/  ISETP.GE.AND P0, PT, R2, RZ, PT ;  /* 0x000000ff0200720c */ /* 0x000fe20003f06270 */
[----:B------:R-:W1:Y:S01]  /*19b0*/  F2I.FTZ.U32.TRUNC.NTZ R15, R15 ;  /* 0x0000000f000f7305 */ /* 0x000e62000021f000 */
[----:B------:R-:W-:-:S05]  /*19c0*/  SHF.L.U32 R2, R10, 0x1f, RZ ;  /* 0x0000001f0a027819 */ /* 0x000fca00000006ff */
[----:B------:R-:W-:Y:S01]  /*19d0*/  @P2 VIADD R14, R14, 0x1 ;  /* 0x000000010e0e2836 */ /* 0x000fe20000000000 */
[----:B------:R2:W3:Y:S03]  /*19e0*/  SYNCS.PHASECHK.TRANS64.TRYWAIT P2, [UR4+0x88], R2 ;  /* 0x00008802ff0075a7 */ /* 0x0004e60008041104 */
[----:B------:R-:W-:Y:S02]  /*19f0*/  IMAD.MOV.U32 R7, RZ, RZ, R14 ;  /* 0x000000ffff077224 */ /* 0x000fe400078e000e */
[----:B------:R-:W-:Y:S02]  /*1a00*/  IMAD.MOV.U32 R14, RZ, RZ, RZ ;  /* 0x000000ffff0e7224 */ /* 0x000fe400078e00ff */
[----:B------:R-:W-:Y:S01]  /*1a10*/  @!P0 IMAD.MOV R7, RZ, RZ, -R7 ;  /* 0x000000ffff078224 */ /* 0x000fe200078e0a07 */
[----:B-1----:R-:W-:Y:S02]  /*1a20*/  IADD3 R3, PT, PT, RZ, -R15, RZ ;  /* 0x8000000fff037210 */ /* 0x002fe40007ffe0ff */
[----:B------:R-:W-:-:S03]  /*1a30*/  @!P1 LOP3.LUT R7, RZ, R12, RZ, 0x33, !PT ;  /* 0x0000000cff079212 */ /* 0x000fc600078e33ff */
[----:B------:R-:W-:Y:S01]  /*1a40*/  IMAD R17, R3, R5, RZ ;  /* 0x0000000503117224 */ /* 0x000fe200078e02ff */
[----:B------:R-:W-:-:S03]  /*1a50*/  IABS R3, R7 ;  /* 0x0000000700037213 */ /* 0x000fc60000000000 */
[----:B------:R-:W-:-:S06]  /*1a60*/  IMAD.HI.U32 R14, R15, R17, R14 ;  /* 0x000000110f0e7227 */ /* 0x000fcc00078e000e */
[----:B------:R-:W-:-:S05]  /*1a70*/  IMAD.HI.U32 R14, R14, R3, RZ ;  /* 0x000000030e0e7227 */ /* 0x000fca00078e00ff */
[----:B------:R-:W-:-:S05]  /*1a80*/  IADD3 R6, PT, PT, -R14, RZ, RZ ;  /* 0x000000ff0e067210 */ /* 0x000fca0007ffe1ff */
[----:B------:R-:W-:Y:S02]  /*1a90*/  IMAD R6, R5, R6, R3 ;  /* 0x0000000605067224 */ /* 0x000fe400078e0203 */
[----:B------:R-:W-:-:S03]  /*1aa0*/  IMAD.MOV R3, RZ, RZ, -R7 ;  /* 0x000000ffff037224 */ /* 0x000fc600078e0a07 */
[----:B------:R-:W-:Y:S01]  /*1ab0*/  ISETP.GT.U32.AND P1, PT, R5, R6, PT ;  /* 0x000000060500720c */ /* 0x000fe20003f24070 */
[----:B------:R-:W-:-:S05]  /*1ac0*/  IMAD R3, R12, R3, R19 ;  /* 0x000000030c037224 */ /* 0x000fca00078e0213 */
[----:B------:R-:W-:-:S07]  /*1ad0*/  R2UR UR26, R3 ;  /* 0x00000000031a72ca */ /* 0x000fce00000e0000 */
[----:B------:R-:W-:Y:S01]  /*1ae0*/  @!P1 IMAD.IADD R6, R6, 0x1, -R5 ;  /* 0x0000000106069824 */ /* 0x000fe200078e0a05 */
[----:B------:R-:W-:Y:S02]  /*1af0*/  @!P1 IADD3 R14, PT, PT, R14, 0x1, RZ ;  /* 0x000000010e0e9810 */ /* 0x000fe40007ffe0ff */
[----:B------:R-:W-:Y:S02]  /*1b00*/  ISETP.NE.AND P1, PT, R4, RZ, PT ;  /* 0x000000ff0400720c */ /* 0x000fe40003f25270 */
[----:B------:R-:W-:Y:S01]  /*1b10*/  ISETP.GE.U32.AND P3, PT, R6, R5, PT ;  /* 0x000000050600720c */ /* 0x000fe20003f66070 */
[----:B------:R-:W-:Y:S01]  /*1b20*/  USHF.L.U32 UR26, UR26, 0x7, URZ ;  /* 0x000000071a1a7899 */ /* 0x000fe200080006ff */
[----:B------:R-:W-:-:S04]  /*1b30*/  LOP3.LUT R5, R7, R4, RZ, 0x3c, !PT ;  /* 0x0000000407057212 */ /* 0x000fc800078e3cff */
[----:B------:R-:W-:-:S07]  /*1b40*/  ISETP.GE.AND P0, PT, R5, RZ, PT ;  /* 0x000000ff0500720c */ /* 0x000fce0003f06270 */
[----:B------:R-:W-:-:S06]  /*1b50*/  @P3 VIADD R14, R14, 0x1 ;  /* 0x000000010e0e3836 */ /* 0x000fcc0000000000 */
[----:B------:R-:W-:Y:S01]  /*1b60*/  @!P0 IMAD.MOV R14, RZ, RZ, -R14 ;  /* 0x000000ffff0e8224 */ /* 0x000fe200078e0a0e */
[----:B------:R-:W-:-:S04]  /*1b70*/  @!P1 LOP3.LUT R14, RZ, R4, RZ, 0x33, !PT ;  /* 0x00000004ff0e9212 */ /* 0x000fc800078e33ff */
[----:B------:R-:W-:-:S05]  /*1b80*/  IADD3 R3, PT, PT, -R14, RZ, RZ ;  /* 0x000000ff0e037210 */ /* 0x000fca0007ffe1ff */
[----:B------:R-:W-:Y:S01]  /*1b90*/  IMAD R7, R4, R3, R7 ;  /* 0x0000000304077224 */ /* 0x000fe200078e0207 */
[----:B--2---:R-:W-:Y:S06]  /*1ba0*/  BRA.U !UP0, `(.L_x_23) ;  /* 0x00000005085c7547 */ /* 0x004fec000b800000 */
[----:B------:R-:W1:Y:S01]  /*1bb0*/  LDC.64 R2, c[0x0][0x5d8] ;  /* 0x00017600ff027b82 */ /* 0x000e620000000a00 */
[----:B------:R-:W1:Y:S01]  /*1bc0*/  LDCU.64 UR6, c[0x0][0x5b0] ;  /* 0x0000b600ff0677ac */ /* 0x000e620008000a00 */
[----:B------:R-:W2:Y:S01]  /*1bd0*/  LDCU UR21, c[0x0][0x598] ;  /* 0x0000b300ff1577ac */ /* 0x000ea20008000800 */
[----:B------:R-:W4:Y:S01]  /*1be0*/  LDCU UR20, c[0x0][0x58c] ;  /* 0x0000b180ff1477ac */ /* 0x000f220008000800 */
[----:B------:R-:W1:Y:S01]  /*1bf0*/  LDCU UR19, c[0x0][0x59c] ;  /* 0x0000b380ff1377ac */ /* 0x000e620008000800 */
[----:B------:R-:W1:Y:S01]  /*1c00*/  LDCU UR18, c[0x0][0x5a0] ;  /* 0x0000b400ff1277ac */ /* 0x000e620008000800 */
[----:B------:R-:W1:Y:S02]  /*1c10*/  LDCU.64 UR16, c[0x0][0x590] ;  /* 0x0000b200ff1077ac */ /* 0x000e640008000a00 */
[----:B-1----:R-:W-:Y:S01]  /*1c20*/  IMAD R2, R7, UR6, R2 ;  /* 0x0000000607027c24 */ /* 0x002fe2000f8e0202 */
[----:B------:R-:W1:Y:S01]  /*1c30*/  LDCU.64 UR14, c[0x0][0x5b8] ;  /* 0x0000b700ff0e77ac */ /* 0x000e620008000a00 */
[----:B------:R-:W-:Y:S01]  /*1c40*/  IMAD R5, R14, UR7, R3 ;  /* 0x000000070e057c24 */ /* 0x000fe2000f8e0203 */
[----:B------:R-:W1:Y:S01]  /*1c50*/  LDCU.64 UR4, c[0x0][0x5d0] ;  /* 0x0000ba00ff0477ac */ /* 0x000e620008000a00 */
[----:B------:R-:W-:Y:S01]  /*1c60*/  UIADD3 UR10, UPT, UPT, UR26, 0x40, URZ ;  /* 0x000000401a0a7890 */ /* 0x000fe2000fffe0ff */
[----:B------:R-:W-:Y:S01]  /*1c70*/  UMOV UR22, URZ ;  /* 0x000000ff00167c82 */ /* 0x000fe20008000000 */
[----:B--2-4-:R-:W-:-:S10]  /*1c80*/  UMOV UR56, UR46 ;  /* 0x0000002e00387c82 */ /* 0x014fd40008000000 */
.L_x_29:
[----:B------:R-:W-:Y:S01]  /*1c90*/  @!P6 MOV R4, 0x3000 ;  /* 0x000030000004e802 */ /* 0x000fe20000000f00 */
[----:B------:R-:W-:Y:S01]  /*1ca0*/  ULEA UR37, UR56, UR35, 0x3 ;  /* 0x0000002338257291 */ /* 0x000fe2000f8e18ff */
[----:B---34-:R-:W-:Y:S11]  /*1cb0*/  @P2 BRA `(.L_x_24) ;  /* 0x00000000000c2947 */ /* 0x018ff60003800000 */
[----:B------:R-:W-:Y:S04]  /*1cc0*/  SHF.L.U32 R6, R10, 0x1f, RZ ;  /* 0x0000001f0a067819 */ /* 0x000fe800000006ff */
[----:B------:R-:W2:Y:S02]  /*1cd0*/  SYNCS.PHASECHK.TRANS64.TRYWAIT P0, [UR37+0x88], R6 ;  /* 0x00008806ff0075a7 */ /* 0x000ea40008001125 */
[----:B--2---:R-:W-:Y:S05]  /*1ce0*/  @!P0 BRA `(.L_x_25) ;  /* 0x0000007400388947 */ /* 0x004fea0003800000 */
.L_x_24:
[----:B------:R3:W-:Y:S01]  /*1cf0*/  @!P6 SYNCS.ARRIVE.TRANS64 RZ, [UR37], R4 ;  /* 0x00000004ffffe9a7 */ /* 0x0007e20008000025 */
[----:B------:R-:W-:Y:S04]  /*1d00*/  ULOP3.LUT UR6, UR45, 0x2, URZ, 0xfc, !UPT ;  /* 0x000000022d067892 */ /* 0x000fe8000f8efcff */
[----:B------:R-:W-:Y:S09]  /*1d10*/  UISETP.NE.AND UP0, UPT, UR6, 0x2, UPT ;  /* 0x000000020600788c */ /* 0x000ff2000bf05270 */
[----:B------:R-:W-:Y:S05]  /*1d20*/  BRA.U UP0, `(.L_x_26) ;  /* 0x0000000100047547 */ /* 0x000fea000b800000 */
[----:B-1----:R-:W-:Y:S05]  /*1d30*/  BPT.TRAP 0x1 ;  /* 0x000000040000795c */ /* 0x002fea0000300000 */
.L_x_26:
[----:B------:R-:W-:Y:S04]  /*1d40*/  BSSY.RECONVERGENT B0, `(.L_x_27) ;  /* 0x0000003000007945 */ /* 0x000fe80003800200 */
[----:B------:R-:W-:Y:S05]  /*1d50*/  @P5 BRA `(.L_x_28) ;  /* 0x0000000000045947 */ /* 0x000fea0003800000 */
[----:B-1----:R-:W-:Y:S05]  /*1d60*/  BPT.TRAP 0x1 ;  /* 0x000000040000795c */ /* 0x002fea0000300000 */
.L_x_28:
[----:B-1----:R-:W-:Y:S05]  /*1d70*/  BSYNC.RECONVERGENT B0 ;  /* 0x0000000000007941 */ /* 0x002fea0003800200 */
.L_x_27:
[----:B------:R-:W-:Y:S01]  /*1d80*/  UIADD3 UR46, UPT, UPT, UR56, 0x1, URZ ;  /* 0x00000001382e7890 */ /* 0x000fe2000fffe0ff */
[----:B--2---:R-:W-:Y:S01]  /*1d90*/  IMAD.MOV.U32 R3, RZ, RZ, 0x3 ;  /* 0x00000003ff037424 */ /* 0x004fe200078e00ff */
[----:B------:R-:W-:Y:S02]  /*1da0*/  ELECT P0, URZ, PT ;  /* 0x0000000000ff782f */ /* 0x000fe40003800000 */
[----:B------:R-:W-:Y:S02]  /*1db0*/  UISETP.NE.AND UP0, UPT, UR46, 0x11, UPT ;  /* 0x000000112e00788c */ /* 0x000fe4000bf05270 */
[----:B------:R-:W-:Y:S02]  /*1dc0*/  USHF.L.U32 UR39, UR22, 0x5, URZ ;  /* 0x0000000516277899 */ /* 0x000fe400080006ff */
[----:B------:R-:W-:Y:S02]  /*1dd0*/  USEL UR9, URZ, 0x1, UP0 ;  /* 0x00000001ff097887 */ /* 0x000fe40008000000 */
[----:B------:R-:W-:Y:S02]  /*1de0*/  USEL UR46, UR46, URZ, UP0 ;  /* 0x000000ff2e2e7287 */ /* 0x000fe40008000000 */
[----:B------:R-:W-:Y:S02]  /*1df0*/  ULOP3.LUT UR6, UR39, UR30, URZ, 0xfc, !UPT ;  /* 0x0000001e27067292 */ /* 0x000fe4000f8efcff */
[----:B------:R-:W-:Y:S01]  /*1e00*/  ULEA UR8, UR46, UR35, 0x3 ;  /* 0x000000232e087291 */ /* 0x000fe2000f8e18ff */
[----:B------:R-:W-:Y:S01]  /*1e10*/  LOP3.LUT R10, R10, UR9, RZ, 0x3c, !PT ;  /* 0x000000090a0a7c12 */ /* 0x000fe2000f8e3cff */
[----:B------:R-:W-:Y:S01]  /*1e20*/  UIMAD.WIDE.U32 UR32, UR6, UR16, URZ ;  /* 0x00000010062072a5 */ /* 0x000fe2000f8e00ff */
[----:B---3--:R-:W-:Y:S01]  /*1e30*/  @P0 PRMT R4, R2, 0x40, R5 ;  /* 0x0000004002040816 */ /* 0x008fe20000000005 */
[----:B------:R-:W-:Y:S01]  /*1e40*/  UISETP.NE.AND UP2, UPT, UR20, 0x1, UPT ;  /* 0x000000011400788c */ /* 0x000fe2000bf45270 */
[----:B------:R-:W-:Y:S01]  /*1e50*/  SHF.L.U32 R6, R10, 0x1f, RZ ;  /* 0x0000001f0a067819 */ /* 0x000fe200000006ff */
[----:B------:R-:W-:Y:S01]  /*1e60*/  USHF.R.U32.HI UR7, URZ, UR17, UR33 ;  /* 0x00000011ff077299 */ /* 0x000fe20008011621 */
[----:B------:R-:W-:Y:S01]  /*1e70*/  @P0 R2UR UR9, R4 ;  /* 0x00000000040902ca */ /* 0x000fe200000e0000 */
[----:B------:R-:W-:Y:S01]  /*1e80*/  UIADD3 UR42, UP1, UPT, UR52, 0x80, URZ ;  /* 0x00000080342a7890 */ /* 0x000fe2000ff3e0ff */
[----:B------:R2:W4:Y:S01]  /*1e90*/  SYNCS.PHASECHK.TRANS64.TRYWAIT P2, [UR8+0x88], R6 ;  /* 0x00008806ff0075a7 */ /* 0x0005220008041108 */
[----:B------:R-:W-:Y:S01]  /*1ea0*/  USEL UR7, UR6, UR7, !UP2 ;  /* 0x0000000706077287 */ /* 0x000fe2000d000000 */
[----:B------:R-:W-:Y:S01]  /*1eb0*/  @P0 R2UR UR11, R3 ;  /* 0x00000000030b02ca */ /* 0x000fe200000e0000 */
[----:B------:R-:W-:Y:S02]  /*1ec0*/  UISETP.NE.AND UP2, UPT, UR21, 0x1, UPT ;  /* 0x000000011500788c */ /* 0x000fe4000bf45270 */
[----:B------:R-:W-:Y:S02]  /*1ed0*/  UIMAD.WIDE.U32 UR32, UR7, UR19, URZ ;  /* 0x00000013072072a5 */ /* 0x000fe4000f8e00ff */
[----:B------:R-:W-:Y:S02]  /*1ee0*/  USHF.L.U32 UR8, UR56, 0xc, URZ ;  /* 0x0000000c38087899 */ /* 0x000fe400080006ff */
[----:B------:R-:W-:Y:S02]  /*1ef0*/  USHF.R.U32.HI UR23, URZ, UR18, UR33 ;  /* 0x00000012ff177299 */ /* 0x000fe40008011621 */
[----:B------:R-:W-:Y:S01]  /*1f00*/  UIADD3 UR31, UPT, UPT, -UR7, URZ, URZ ;  /* 0x000000ff071f7290 */ /* 0x000fe2000fffe1ff */
[----:B------:R-:W-:Y:S01]  /*1f10*/  IMAD.U32 R4, RZ, RZ, UR9 ;  /* 0x00000009ff047e24 */ /* 0x000fe2000f8e00ff */
[----:B------:R-:W-:Y:S02]  /*1f20*/  USEL UR29, UR7, UR23, !UP2 ;  /* 0x00000017071d7287 */ /* 0x000fe4000d000000 */
[----:B------:R-:W-:Y:S01]  /*1f30*/  ULOP3.LUT UR12, UR8, UR34, URZ, 0xfc, !UPT ;  /* 0x00000022080c7292 */ /* 0x000fe2000f8efcff */
[----:B------:R-:W-:Y:S01]  /*1f40*/  IMAD.U32 R3, RZ, RZ, UR11 ;  /* 0x0000000bff037e24 */ /* 0x000fe2000f8e00ff */
[----:B------:R-:W-:Y:S02]  /*1f50*/  UIADD3.X UR43, UPT, UPT, URZ, UR53, URZ, UP1, !UPT ;  /* 0x00000035ff2b7290 */ /* 0x000fe40008ffe4ff */
[----:B------:R-:W-:Y:S02]  /*1f60*/  UIADD3 UR36, UPT, UPT, UR35, 0x4400, UR8 ;  /* 0x0000440023247890 */ /* 0x000fe4000fffe008 */
[----:B------:R-:W-:Y:S01]  /*1f70*/  UIADD3 UR23, UPT, UPT, -UR29, URZ, URZ ;  /* 0x000000ff1d177290 */ /* 0x000fe2000fffe1ff */
[----:B------:R-:W-:Y:S01]  /*1f80*/  @P0 PRMT R3, R4, 0x5410, R3 ;  /* 0x0000541004030816 */ /* 0x000fe20000000003 */
[----:B------:R-:W-:Y:S02]  /*1f90*/  UIMAD UR6, UR20, UR31, UR6 ;  /* 0x0000001f140672a4 */ /* 0x000fe4000f8e0206 */
[----:B------:R-:W-:Y:S01]  /*1fa0*/  UIADD3 UR40, UP0, UPT, UR52, 0x180, URZ ;  /* 0x0000018034287890 */ /* 0x000fe2000ff1e0ff */
[----:B------:R-:W-:Y:S01]  /*1fb0*/  @P0 R2UR UR51, R3 ;  /* 0x00000000033302ca */ /* 0x000fe200000e0000 */
[----:B------:R-:W-:Y:S02]  /*1fc0*/  ULEA UR8, UR12, UR35, 0x1 ;  /* 0x000000230c087291 */ /* 0x000fe4000f8e08ff */
[----:B------:R-:W-:Y:S02]  /*1fd0*/  UIMAD UR7, UR21, UR23, UR7 ;  /* 0x00000017150772a4 */ /* 0x000fe4000f8e0207 */
[----:B------:R-:W-:Y:S01]  /*1fe0*/  UIMAD UR27, UR6, UR14, UR4 ;  /* 0x0000000e061b72a4 */ /* 0x000fe2000f8e0204 */
[----:B------:R-:W-:Y:S01]  /*1ff0*/  UMOV UR54, 0x0 ;  /* 0x0000000000367882 */ /* 0x000fe20000000000 */
[----:B------:R-:W-:Y:S01]  /*2000*/  UMOV UR55, 0x10000000 ;  /* 0x1000000000377882 */ /* 0x000fe20000000000 */
[----:B------:R-:W-:Y:S01]  /*2010*/  UIADD3.X UR41, UPT, UPT, URZ, UR53, URZ, UP0, !UPT ;  /* 0x00000035ff297290 */ /* 0x000fe200087fe4ff */
[----:B------:R2:W-:Y:S01]  /*2020*/  UTMALDG.2D [UR36], [UR42], desc[UR54] ;  /* 0x000036242a0075b4 */ /* 0x0005e20008009000 */
[----:B------:R-:W-:Y:S02]  /*2030*/  UIADD3 UR24, UPT, UPT, UR8, 0x15400, URZ ;  /* 0x0001540008187890 */ /* 0x000fe4000fffe0ff */
[----:B------:R-:W-:Y:S01]  /*2040*/  UIMAD UR28, UR7, UR15, UR5 ;  /* 0x0000000f071c72a4 */ /* 0x000fe2000f8e0205 */
[----:B------:R-:W-:Y:S01]  /*2050*/  UMOV UR25, UR37 ;  /* 0x0000002500197c82 */ /* 0x000fe20008000000 */
[----:B------:R-:W-:Y:S01]  /*2060*/  UIADD3 UR8, UPT, UPT, UR8, 0x16400, URZ ;  /* 0x0001640008087890 */ /* 0x000fe2000fffe0ff */
[----:B------:R-:W-:Y:S01]  /*2070*/  UMOV UR9, UR37 ;  /* 0x0000002500097c82 */ /* 0x000fe20008000000 */
[----:B------:R-:W-:Y:S01]  /*2080*/  UMOV UR11, UR27 ;  /* 0x0000001b000b7c82 */ /* 0x000fe20008000000 */
[----:B------:R-:W-:Y:S02]  /*2090*/  UMOV UR13, UR29 ;  /* 0x0000001d000d7c82 */ /* 0x000fe40008000000 */
[----:B------:R-:W-:Y:S02]  /*20a0*/  UMOV UR12, UR28 ;  /* 0x0000001c000c7c82 */ /* 0x000fe40008000000 */
[----:B------:R2:W-:Y:S01]  /*20b0*/  UTMALDG.4D.IM2COL.MULTICAST [UR24], [UR40], UR51 ;  /* 0x00000018280073b4 */ /* 0x0005e20008058833 */
[----:B------:R-:W-:Y:S01]  /*20c0*/  UIADD3 UR22, UPT, UPT, UR22, 0x1, URZ ;  /* 0x0000000116167890 */ /* 0x000fe2000fffe0ff */
[----:B------:R-:W-:Y:S01]  /*20d0*/  UMOV UR31, UR44 ;  /* 0x0000002c001f7c82 */ /* 0x000fe20008000000 */
[----:B------:R-:W-:Y:S02]  /*20e0*/  UMOV UR56, UR46 ;  /* 0x0000002e00387c82 */ /* 0x000fe40008000000 */
[----:B------:R-:W-:Y:S01]  /*20f0*/  UISETP.NE.AND UP0, UPT, UR22, UR44, UPT ;  /* 0x0000002c1600728c */ /* 0x000fe2000bf05270 */
[----:B------:R2:W-:Y:S08]  /*2100*/  UTMALDG.4D.IM2COL.MULTICAST [UR8], [UR40], UR51 ;  /* 0x00000008280073b4 */ /* 0x0005f00008058833 */
[----:B--2---:R-:W-:Y:S05]  /*2110*/  BRA.U UP0, `(.L_x_29) ;  /* 0xfffffff900dc7547 */ /* 0x004fea000b83ffff */
.L_x_23:
[----:B------:R-:W-:Y:S01]  /*2120*/  ULEA UR4, UR46, UR35, 0x3 ;  /* 0x000000232e047291 */ /* 0x000fe2000f8e18ff */
[----:B------:R-:W-:Y:S01]  /*2130*/  SHF.L.U32 R2, R10, 0x1f, RZ ;  /* 0x0000001f0a027819 */ /* 0x000fe200000006ff */
[----:B------:R-:W-:Y:S01]  /*2140*/  @!P4 SYNCS.ARRIVE.TRANS64.A1T0 RZ, [UR35+0x158], RZ ;  /* 0x000158ffffffc9a7 */ /* 0x000fe20008100023 */
[----:B------:R-:W-:-:S06]  /*2150*/  UISETP.GT.AND UP0, UPT, UR50, UR49, UPT ;  /* 0x000000313200728c */ /* 0x000fcc000bf04270 */
[----:B------:R1:W2:Y:S03]  /*2160*/  SYNCS.PHASECHK.TRANS64.TRYWAIT P1, [UR4+0x88], R2 ;  /* 0x00008802ff0075a7 */ /* 0x0002a60008021104 */
[----:B------:R-:W-:Y:S05]  /*2170*/  BRA.U !UP0, `(.L_x_30) ;  /* 0x0000000508607547 */ /* 0x000fea000b800000 */
[----:B-1----:R-:W1:Y:S01]  /*2180*/  LDC.64 R2, c[0x0][0x5d8] ;  /* 0x00017600ff027b82 */ /* 0x002e620000000a00 */
[----:B------:R-:W1:Y:S01]  /*2190*/  LDCU.64 UR6, c[0x0][0x5b0] ;  /* 0x0000b600ff0677ac */ /* 0x000e620008000a00 */
[----:B------:R-:W1:Y:S01]  /*21a0*/  LDCU UR29, c[0x0][0x598] ;  /* 0x0000b300ff1d77ac */ /* 0x000e620008000800 */
[----:B------:R-:W1:Y:S01]  /*21b0*/  LDCU UR28, c[0x0][0x58c] ;  /* 0x0000b180ff1c77ac */ /* 0x000e620008000800 */
[----:B------:R-:W1:Y:S01]  /*21c0*/  LDCU UR27, c[0x0][0x59c] ;  /* 0x0000b380ff1b77ac */ /* 0x000e620008000800 */
[----:B------:R-:W1:Y:S01]  /*21d0*/  LDCU UR25, c[0x0][0x5a0] ;  /* 0x0000b400ff1977ac */ /* 0x000e620008000800 */
[----:B------:R-:W1:Y:S02]  /*21e0*/  LDCU.64 UR22, c[0x0][0x590] ;  /* 0x0000b200ff1677ac */ /* 0x000e640008000a00 */
[----:B-1----:R-:W-:Y:S01]  /*21f0*/  IMAD R2, R7, UR6, R2 ;  /* 0x0000000607027c24 */ /* 0x002fe2000f8e0202 */
[----:B------:R-:W1:Y:S01]  /*2200*/  LDCU.64 UR14, c[0x0][0x5b8] ;  /* 0x0000b700ff0e77ac */ /* 0x000e620008000a00 */
[----:B------:R-:W-:Y:S01]  /*2210*/  IMAD R5, R14, UR7, R3 ;  /* 0x000000070e057c24 */ /* 0x000fe2000f8e0203 */
[----:B------:R-:W1:Y:S01]  /*2220*/  LDCU.64 UR4, c[0x0][0x5d0] ;  /* 0x0000ba00ff0477ac */ /* 0x000e620008000a00 */
[----:B------:R-:W-:-:S02]  /*2230*/  UIADD3 UR24, UPT, UPT, UR47, UR31, URZ ;  /* 0x0000001f2f187290 */ /* 0x000fc4000fffe0ff */
[----:B------:R-:W-:Y:S01]  /*2240*/  UIADD3 UR10, UPT, UPT, UR26, 0x40, URZ ;  /* 0x000000401a0a7890 */ /* 0x000fe2000fffe0ff */
[----:B------:R-:W-:-:S11]  /*2250*/  UMOV UR51, UR46 ;  /* 0x0000002e00337c82 */ /* 0x000fd60008000000 */
.L_x_36:
[----:B------:R-:W-:Y:S01]  /*2260*/  @!P6 MOV R4, 0x3000 ;  /* 0x000030000004e802 */ /* 0x000fe20000000f00 */
[----:B------:R-:W-:Y:S01]  /*2270*/  ULEA UR41, UR51, UR35, 0x3 ;  /* 0x0000002333297291 */ /* 0x000fe2000f8e18ff */
[----:B--2---:R-:W-:Y:S11]  /*2280*/  @P1 BRA `(.L_x_31) ;  /* 0x00000000000c1947 */ /* 0x004ff60003800000 */
[----:B------:R-:W-:Y:S04]  /*2290*/  SHF.L.U32 R6, R10, 0x1f, RZ ;  /* 0x0000001f0a067819 */ /* 0x000fe800000006ff */
[----:B------:R-:W2:Y:S02]  /*22a0*/  SYNCS.PHASECHK.TRANS64.TRYWAIT P0, [UR41+0x88], R6 ;  /* 0x00008806ff0075a7 */ /* 0x000ea40008001129 */
[----:B--2---:R-:W-:Y:S05]  /*22b0*/  @!P0 BRA `(.L_x_32) ;  /* 0x0000006c00dc8947 */ /* 0x004fea0003800000 */
.L_x_31:
[----:B------:R1:W-:Y:S01]  /*22c0*/  @!P6 SYNCS.ARRIVE.TRANS64 RZ, [UR41], R4 ;  /* 0x00000004ffffe9a7 */ /* 0x0003e20008000029 */
[----:B------:R-:W-:Y:S04]  /*22d0*/  ULOP3.LUT UR6, UR45, 0x2, URZ, 0xfc, !UPT ;  /* 0x000000022d067892 */ /* 0x000fe8000f8efcff */
[----:B------:R-:W-:Y:S09]  /*22e0*/  UISETP.NE.AND UP0, UPT, UR6, 0x2, UPT ;  /* 0x000000020600788c */ /* 0x000ff2000bf05270 */
[----:B------:R-:W-:Y:S05]  /*22f0*/  BRA.U UP0, `(.L_x_33) ;  /* 0x0000000100047547 */ /* 0x000fea000b800000 */
[----:B-1----:R-:W-:Y:S05]  /*2300*/  BPT.TRAP 0x1 ;  /* 0x000000040000795c */ /* 0x002fea0000300000 */
.L_x_33:
[----:B------:R-:W-:Y:S04]  /*2310*/  BSSY.RECONVERGENT B0, `(.L_x_34) ;  /* 0x0000003000007945 */ /* 0x000fe80003800200 */
[----:B------:R-:W-:Y:S05]  /*2320*/  @P5 BRA `(.L_x_35) ;  /* 0x0000000000045947 */ /* 0x000fea0003800000 */
[----:B-1----:R-:W-:Y:S05]  /*2330*/  BPT.TRAP 0x1 ;  /* 0x000000040000795c */ /* 0x002fea0000300000 */
.L_x_35:
[----:B-1----:R-:W-:Y:S05]  /*2340*/  BSYNC.RECONVERGENT B0 ;  /* 0x0000000000007941 */ /* 0x002fea0003800200 */
.L_x_34:
        /* <DEDUP_REMOVED lines=11> */
[----:B------:R-:W-:Y:S01]  /*2400*/  @P0 PRMT R4, R2, 0x40, R5 ;  /* 0x0000004002040816 */ /* 0x000fe20000000005 */
[----:B------:R-:W-:Y:S01]  /*2410*/  UISETP.NE.AND UP2, UPT, UR28, 0x1, UPT ;  /* 0x000000011c00788c */ /* 0x000fe2000bf45270 */
[----:B------:R-:W-:Y:S01]  /*2420*/  SHF.L.U32 R6, R10, 0x1f, RZ ;  /* 0x0000001f0a067819 */ /* 0x000fe200000006ff */
[----:B------:R-:W-:Y:S01]  /*2430*/  USHF.R.U32.HI UR7, URZ, UR23, UR33 ;  /* 0x00000017ff077299 */ /* 0x000fe20008011621 */
[----:B------:R-:W-:Y:S01]  /*2440*/  @P0 R2UR UR11, R4 ;  /* 0x00000000040b02ca */ /* 0x000fe200000e0000 */
[----:B------:R-:W-:Y:S01]  /*2450*/  UISETP.NE.AND UP3, UPT, UR29, 0x1, UPT ;  /* 0x000000011d00788c */ /* 0x000fe2000bf65270 */
[----:B------:R1:W2:Y:S01]  /*2460*/  SYNCS.PHASECHK.TRANS64.TRYWAIT P1, [UR8+0x88], R6 ;  /* 0x00008806ff0075a7 */ /* 0x0002a20008021108 */
[----:B------:R-:W-:Y:S01]  /*2470*/  USEL UR7, UR6, UR7, !UP2 ;  /* 0x0000000706077287 */ /* 0x000fe2000d000000 */
[----:B------:R-:W-:Y:S01]  /*2480*/  @P0 R2UR UR9, R3 ;  /* 0x00000000030902ca */ /* 0x000fe200000e0000 */
[----:B------:R-:W-:Y:S02]  /*2490*/  USHF.L.U32 UR8, UR51, 0xc, URZ ;  /* 0x0000000c33087899 */ /* 0x000fe400080006ff */
[----:B------:R-:W-:Y:S02]  /*24a0*/  UIMAD.WIDE.U32 UR32, UR7, UR27, URZ ;  /* 0x0000001b072072a5 */ /* 0x000fe4000f8e00ff */
[----:B------:R-:W-:Y:S02]  /*24b0*/  UIADD3 UR54, UP1, UPT, UR52, 0x80, URZ ;  /* 0x0000008034367890 */ /* 0x000fe4000ff3e0ff */
        /* <DEDUP_REMOVED lines=18> */
[----:B------:R-:W-:Y:S01]  /*25e0*/  UMOV UR42, UR38 ;  /* 0x00000026002a7c82 */ /* 0x000fe20008000000 */
[----:B------:R-:W-:Y:S01]  /*25f0*/  UIADD3.X UR37, UPT, UPT, URZ, UR53, URZ, UP0, !UPT ;  /* 0x00000035ff257290 */ /* 0x000fe200087fe4ff */
[----:B------:R1:W-:Y:S01]  /*2600*/  UTMALDG.2D [UR40], [UR54], desc[UR56] ;  /* 0x00003828360075b4 */ /* 0x0003e20008009000 */
[----:B------:R-:W-:Y:S02]  /*2610*/  UIADD3 UR16, UPT, UPT, UR8, 0x15400, URZ ;  /* 0x0001540008107890 */ /* 0x000fe4000fffe0ff */
[----:B------:R-:W-:Y:S01]  /*2620*/  UIMAD UR20, UR7, UR15, UR5 ;  /* 0x0000000f071472a4 */ /* 0x000fe2000f8e0205 */
[----:B------:R-:W-:Y:S01]  /*2630*/  UMOV UR17, UR41 ;  /* 0x0000002900117c82 */ /* 0x000fe20008000000 */
[----:B------:R-:W-:Y:S01]  /*2640*/  UMOV UR18, UR26 ;  /* 0x0000001a00127c82 */ /* 0x000fe20008000000 */
[----:B------:R-:W-:Y:S01]  /*2650*/  UIADD3 UR8, UPT, UPT, UR8, 0x16400, URZ ;  /* 0x0001640008087890 */ /* 0x000fe2000fffe0ff */
[----:B------:R-:W-:Y:S01]  /*2660*/  UMOV UR9, UR41 ;  /* 0x0000002900097c82 */ /* 0x000fe20008000000 */
[----:B------:R-:W-:Y:S01]  /*2670*/  UMOV UR11, UR19 ;  /* 0x00000013000b7c82 */ /* 0x000fe20008000000 */
[----:B------:R-:W-:Y:S03]  /*2680*/  UMOV UR13, UR21 ;  /* 0x00000015000d7c82 */ /* 0x000fe60008000000 */
[----:B------:R1:W-:Y:S01]  /*2690*/  UTMALDG.4D.IM2COL.MULTICAST [UR16], [UR36], UR39 ;  /* 0x00000010240073b4 */ /* 0x0003e20008058827 */
[----:B------:R-:W-:Y:S01]  /*26a0*/  UMOV UR12, UR20 ;  /* 0x00000014000c7c82 */ /* 0x000fe20008000000 */
[----:B------:R-:W-:Y:S01]  /*26b0*/  UIADD3 UR31, UPT, UPT, UR31, 0x1, URZ ;  /* 0x000000011f1f7890 */ /* 0x000fe2000fffe0ff */
[----:B------:R-:W-:Y:S03]  /*26c0*/  UMOV UR51, UR46 ;  /* 0x0000002e00337c82 */ /* 0x000fe60008000000 */
[----:B------:R-:W-:Y:S01]  /*26d0*/  UISETP.NE.AND UP0, UPT, UR31, UR24, UPT ;  /* 0x000000181f00728c */ /* 0x000fe2000bf05270 */
[----:B------:R1:W-:Y:S08]  /*26e0*/  UTMALDG.4D.IM2COL.MULTICAST [UR8], [UR36], UR39 ;  /* 0x00000008240073b4 */ /* 0x0003f00008058827 */
[----:B-1----:R-:W-:Y:S05]  /*26f0*/  BRA.U UP0, `(.L_x_36) ;  /* 0xfffffff900d87547 */ /* 0x002fea000b83ffff */
.L_x_30:
[----:B------:R-:W-:Y:S01]  /*2700*/  SHF.L.U32 R3, R8, 0x1f, RZ ;  /* 0x0000001f08037819 */ /* 0x000fe200000006ff */
[----:B------:R-:W-:-:S03]  /*2710*/  NOP ;  /* 0x0000000000007918 */ /* 0x000fc60000000000 */
[----:B------:R-:W3:Y:S02]  /*2720*/  SYNCS.PHASECHK.TRANS64.TRYWAIT P0, [UR35+0x160], R3 ;  /* 0x00016003ff0075a7 */ /* 0x000ee40008001123 */
[----:B---3--:R-:W-:Y:S05]  /*2730*/  @!P0 BRA `(.L_x_37) ;  /* 0x0000006800d48947 */ /* 0x008fea0003800000 */
.L_x_147:
[----:B------:R-:W3:Y:S01]  /*2740*/  LDS.128 R4, [UR35+0x1a0] ;  /* 0x0001a023ff047984 */ /* 0x000ee20008000c00 */
[----:B------:R-:W-:Y:S01]  /*2750*/  UIADD3 UR4, UPT, UPT, UR35, 0x168, URZ ;  /* 0x0000016823047890 */ /* 0x000fe2000fffe0ff */
[----:B--2---:R-:W-:Y:S01]  /*2760*/  ISETP.GE.AND P1, PT, R26, 0x1, PT ;  /* 0x000000011a00780c */ /* 0x004fe20003f26270 */
[----:B------:R-:W-:Y:S01]  /*2770*/  @!PT LDS RZ, [RZ] ;  /* 0x00000000fffff984 */ /* 0x000fe20000000800 */
[----:B------:R-:W-:Y:S01]  /*2780*/  @!PT LDS RZ, [RZ] ;  /* 0x00000000fffff984 */ /* 0x000fe20000000800 */
[----:B------:R-:W-:Y:S01]  /*2790*/  @!PT LDS RZ, [RZ] ;  /* 0x00000000fffff984 */ /* 0x000fe20000000800 */
[----:B------:R-:W-:Y:S01]  /*27a0*/  @!PT LDS RZ, [RZ] ;  /* 0x00000000fffff984 */ /* 0x000fe20000000800 */
[----:B------:R2:W-:Y:S06]  /*27b0*/  MEMBAR.ALL.CTA ;  /* 0x0000000000007992 */ /* 0x0005ec0000008000 */
[----:B--2---:R-:W2:Y:S01]  /*27c0*/  FENCE.VIEW.ASYNC.S ;  /* 0x00000000000073c6 */ /* 0x004ea20000000000 */
[----:B------:R-:W-:-:S09]  /*27d0*/  UPRMT UR4, URZ, 0x654, UR4 ;  /* 0x00000654ff047896 */ /* 0x000fd20008000004 */
[----:B--2---:R-:W-:Y:S01]  /*27e0*/  SYNCS.ARRIVE.TRANS64.RED.A1T0 RZ, [UR4], RZ ;  /* 0x000000ffffff79a7 */ /* 0x004fe20008100404 */
[----:B---3--:R-:W-:-:S13]  /*27f0*/  LOP3.LUT P0, RZ, R6, 0x1, RZ, 0xc0, !PT ;  /* 0x0000000106ff7812 */ /* 0x008fda000780c0ff */
[----:B------:R-:W-:Y:S02]  /*2800*/  @P0 MOV R13, R4 ;  /* 0x00000004000d0202 */ /* 0x000fe40000000f00 */
[----:B------:R-:W-:Y:S01]  /*2810*/  @P0 LOP3.LUT R11, R5, 0xffff, RZ, 0xc0, !PT ;  /* 0x0000ffff050b0812 */ /* 0x000fe200078ec0ff */
[----:B------:R-:W-:Y:S06]  /*2820*/  @!P1 BRA `(.L_x_38) ;  /* 0x0000000000b89947 */ /* 0x000fec0003800000 */
[----:B------:R-:W2:Y:S01]  /*2830*/  LDC.64 R4, c[0x0][0xb18] ;  /* 0x0002c600ff047b82 */ /* 0x000ea20000000a00 */
[----:B------:R-:W-:-:S07]  /*2840*/  ISETP.NE.AND P3, PT, R26, 0x1, PT ;  /* 0x000000011a00780c */ /* 0x000fce0003f65270 */
[----:B------:R-:W3:Y:S08]  /*2850*/  LDC.64 R6, c[0x0][0xb10] ;  /* 0x0002c400ff067b82 */ /* 0x000ef00000000a00 */
[----:B------:R-:W4:Y:S08]  /*2860*/  LDC R14, c[0x0][0xb20] ;  /* 0x0002c800ff0e7b82 */ /* 0x000f300000000800 */
[----:B------:R-:W4:Y:S01]  /*2870*/  LDC R16, c[0x0][0xb0c] ;  /* 0x0002c300ff107b82 */ /* 0x000f220000000800 */
[----:B--2---:R-:W-:Y:S01]  /*2880*/  IMAD.HI.U32 R15, R0, R5, RZ ;  /* 0x00000005000f7227 */ /* 0x004fe200078e00ff */
[----:B------:R-:W-:-:S03]  /*2890*/  ISETP.NE.AND P1, PT, R4, 0x1, PT ;  /* 0x000000010400780c */ /* 0x000fc60003f25270 */
[----:B------:R-:W-:-:S03]  /*28a0*/  IMAD.HI.U32 R5, R11, R5, RZ ;  /* 0x000000050b057227 */ /* 0x000fc600078e00ff */
[----:B-1----:R-:W1:Y:S01]  /*28b0*/  LDC.64 R2, c[0x0][0xb28] ;  /* 0x0002ca00ff027b82 */ /* 0x002e620000000a00 */
[----:B---3--:R-:W-:-:S04]  /*28c0*/  IMAD.HI.U32 R18, R9, R6, RZ ;  /* 0x0000000609127227 */ /* 0x008fc800078e00ff */
[----:B------:R-:W-:Y:S01]  /*28d0*/  IMAD.HI.U32 R20, R13, R6, RZ ;  /* 0x000000060d147227 */ /* 0x000fe200078e00ff */
[----:B------:R-:W-:Y:S02]  /*28e0*/  SHF.R.U32.HI R18, RZ, R7, R18 ;  /* 0x00000007ff127219 */ /* 0x000fe40000011612 */
[-C--:B----4-:R-:W-:Y:S02]  /*28f0*/  SHF.R.U32.HI R15, RZ, R14.reuse, R15 ;  /* 0x0000000eff0f7219 */ /* 0x090fe4000001160f */
[----:B------:R-:W-:Y:S02]  /*2900*/  SHF.R.U32.HI R14, RZ, R14, R5 ;  /* 0x0000000eff0e7219 */ /* 0x000fe40000011605 */
[----:B------:R-:W-:Y:S02]  /*2910*/  SEL R15, R0, R15, !P1 ;  /* 0x0000000f000f7207 */ /* 0x000fe40004800000 */
[----:B------:R-:W-:Y:S02]  /*2920*/  SHF.R.U32.HI R20, RZ, R7, R20 ;  /* 0x00000007ff147219 */ /* 0x000fe40000011614 */
[----:B------:R-:W-:-:S02]  /*2930*/  ISETP.NE.AND P2, PT, R16, 0x1, PT ;  /* 0x000000011000780c */ /* 0x000fc40003f45270 */
[----:B------:R-:W-:Y:S02]  /*2940*/  SEL R5, R11, R14, !P1 ;  /* 0x0000000e0b057207 */ /* 0x000fe40004800000 */
[----:B------:R-:W-:Y:S02]  /*2950*/  SEL R17, R9, R18, !P2 ;  /* 0x0000001209117207 */ /* 0x000fe40005000000 */
[----:B------:R-:W-:Y:S01]  /*2960*/  SEL R7, R13, R20, !P2 ;  /* 0x000000140d077207 */ /* 0x000fe20005000000 */
[----:B-1----:R-:W-:-:S04]  /*2970*/  IMAD.HI.U32 R18, R15, R2, RZ ;  /* 0x000000020f127227 */ /* 0x002fc800078e00ff */
[----:B------:R-:W-:Y:S01]  /*2980*/  IMAD.HI.U32 R6, R17, R2, RZ ;  /* 0x0000000211067227 */ /* 0x000fe200078e00ff */
[----:B------:R-:W-:-:S04]  /*2990*/  @P3 SHF.R.U32.HI R15, RZ, R3, R18 ;  /* 0x00000003ff0f3219 */ /* 0x000fc80000011612 */
[----:B------:R-:W-:Y:S01]  /*29a0*/  @P3 SHF.R.U32.HI R17, RZ, R3, R6 ;  /* 0x00000003ff113219 */ /* 0x000fe20000011606 */
[----:B------:R-:W-:-:S04]  /*29b0*/  IMAD R15, R26, R15, RZ ;  /* 0x0000000f1a0f7224 */ /* 0x000fc800078e02ff */
[----:B------:R-:W-:Y:S01]  /*29c0*/  IMAD R6, R26, R17, RZ ;  /* 0x000000111a067224 */ /* 0x000fe200078e02ff */
[----:B------:R-:W-:-:S04]  /*29d0*/  ISETP.GE.AND P1, PT, R5, R15, PT ;  /* 0x0000000f0500720c */ /* 0x000fc80003f26270 */
[----:B------:R-:W-:Y:S01]  /*29e0*/  ISETP.GE.OR P1, PT, R7, R6, P1 ;  /* 0x000000060700720c */ /* 0x000fe20000f26670 */
[----:B------:R-:W-:-:S05]  /*29f0*/  IMAD.HI.U32 R6, R5, R2, RZ ;  /* 0x0000000205067227 */ /* 0x000fca00078e00ff */
[----:B------:R-:W-:-:S04]  /*2a00*/  SHF.R.U32.HI R6, RZ, R3, R6 ;  /* 0x00000003ff067219 */ /* 0x000fc80000011606 */
[----:B------:R-:W-:-:S03]  /*2a10*/  SEL R6, R5, R6, !P3 ;  /* 0x0000000605067207 */ /* 0x000fc60005800000 */
[----:B------:R-:W-:-:S04]  /*2a20*/  @!P1 IMAD.HI.U32 R14, R7, R2, RZ ;  /* 0x00000002070e9227 */ /* 0x000fc800078e00ff */
[----:B------:R-:W-:Y:S01]  /*2a30*/  IMAD.MOV R2, RZ, RZ, -R6 ;  /* 0x000000ffff027224 */ /* 0x000fe200078e0a06 */
[----:B------:R-:W-:-:S03]  /*2a40*/  @!P1 SHF.R.U32.HI R14, RZ, R3, R14 ;  /* 0x00000003ff0e9219 */ /* 0x000fc6000001160e */
[----:B------:R-:W-:Y:S01]  /*2a50*/  IMAD R2, R26, R2, R5 ;  /* 0x000000021a027224 */ /* 0x000fe200078e0205 */
[----:B------:R-:W-:Y:S02]  /*2a60*/  @!P1 SEL R3, R7, R14, !P3 ;  /* 0x0000000e07039207 */ /* 0x000fe40005800000 */
[----:B------:R-:W-:-:S03]  /*2a70*/  IADD3 R14, PT, PT, -R5, RZ, RZ ;  /* 0x000000ff050e7210 */ /* 0x000fc60007ffe1ff */
[--C-:B------:R-:W-:Y:S02]  /*2a80*/  @!P1 IMAD.IADD R6, R6, 0x1, -R3.reuse ;  /* 0x0000000106069824 */ /* 0x100fe400078e0a03 */
[----:B------:R-:W-:Y:S01]  /*2a90*/  @!P1 IMAD R3, R2, R17, R3 ;  /* 0x0000001102039224 */ /* 0x000fe200078e0203 */
[----:B------:R-:W-:Y:S01]  /*2aa0*/  IADD3 R2, PT, PT, -R7, RZ, RZ ;  /* 0x000000ff07027210 */ /* 0x000fe20007ffe1ff */
[----:B------:R-:W-:Y:S02]  /*2ab0*/  @!P1 IMAD R5, R26, R6, R7 ;  /* 0x000000061a059224 */ /* 0x000fe400078e0207 */
[----:B------:R-:W-:Y:S02]  /*2ac0*/  IMAD R11, R4, R14, R11 ;  /* 0x0000000e040b7224 */ /* 0x000fe400078e020b */
[----:B------:R-:W-:Y:S02]  /*2ad0*/  @!P1 IMAD.MOV.U32 R7, RZ, RZ, R3 ;  /* 0x000000ffff079224 */ /* 0x000fe400078e0003 */
[----:B------:R-:W-:-:S02]  /*2ae0*/  IMAD R2, R16, R2, R13 ;  /* 0x0000000210027224 */ /* 0x000fc400078e020d */
[----:B------:R-:W-:Y:S02]  /*2af0*/  IMAD R11, R5, R4, R11 ;  /* 0x00000004050b7224 */ /* 0x000fe400078e020b */
[----:B------:R-:W-:Y:S02]  /*2b00*/  IMAD R13, R7, R16, R2 ;  /* 0x00000010070d7224 */ /* 0x000fe400078e0202 */
.L_x_38:
[----:B------:R-:W2:Y:S02]  /*2b10*/  LDCU UR4, c[0x0][0xb30] ;  /* 0x00016600ff0477ac */ /* 0x000ea40008000800 */
[----:B--2---:R-:W-:-:S09]  /*2b20*/  UISETP.NE.AND UP0, UPT, UR4, 0x1, UPT ;  /* 0x000000010400788c */ /* 0x004fd2000bf05270 */
[----:B------:R-:W-:Y:S05]  /*2b30*/  BRA.U UP0, `(.L_x_39) ;  /* 0x0000000100407547 */ /* 0x000fea000b800000 */
[----:B------:R-:W2:Y:S08]  /*2b40*/  LDC.64 R4, c[0x0][0xb10] ;  /* 0x0002c400ff047b82 */ /* 0x000eb00000000a00 */
[----:B-1----:R-:W1:Y:S08]  /*2b50*/  LDC.64 R2, c[0x0][0xb18] ;  /* 0x0002c600ff027b82 */ /* 0x002e700000000a00 */
[----:B------:R-:W3:Y:S08]  /*2b60*/  LDC R6, c[0x0][0xb20] ;  /* 0x0002c800ff067b82 */ /* 0x000ef00000000800 */
[----:B------:R-:W4:Y:S01]  /*2b70*/  LDC R14, c[0x0][0xb0c] ;  /* 0x0002c300ff0e7b82 */ /* 0x000f220000000800 */
[----:B--2---:R-:W-:-:S05]  /*2b80*/  IMAD.HI.U32 R4, R13, R4, RZ ;  /* 0x000000040d047227 */ /* 0x004fca00078e00ff */
[----:B------:R-:W-:Y:S01]  /*2b90*/  SHF.R.U32.HI R4, RZ, R5, R4 ;  /* 0x00000005ff047219 */ /* 0x000fe20000011604 */
[----:B-1----:R-:W-:Y:S01]  /*2ba0*/  IMAD.HI.U32 R3, R11, R3, RZ ;  /* 0x000000030b037227 */ /* 0x002fe200078e00ff */
[----:B------:R-:W-:-:S04]  /*2bb0*/  ISETP.NE.AND P1, PT, R2, 0x1, PT ;  /* 0x000000010200780c */ /* 0x000fc80003f25270 */
[----:B---3--:R-:W-:-:S04]  /*2bc0*/  SHF.R.U32.HI R6, RZ, R6, R3 ;  /* 0x00000006ff067219 */ /* 0x008fc80000011603 */
[----:B------:R-:W-:Y:S02]  /*2bd0*/  SEL R3, R11, R6, !P1 ;  /* 0x000000060b037207 */ /* 0x000fe40004800000 */
[----:B----4-:R-:W-:-:S04]  /*2be0*/  ISETP.NE.AND P2, PT, R14, 0x1, PT ;  /* 0x000000010e00780c */ /* 0x010fc80003f45270 */
[----:B------:R-:W-:-:S05]  /*2bf0*/  SEL R4, R13, R4, !P2 ;  /* 0x000000040d047207 */ /* 0x000fca0005000000 */
[----:B------:R-:W-:Y:S02]  /*2c00*/  IMAD.IADD R5, R3, 0x1, -R4 ;  /* 0x0000000103057824 */ /* 0x000fe400078e0a04 */
[----:B------:R-:W-:Y:S02]  /*2c10*/  IMAD.IADD R3, R4, 0x1, -R3 ;  /* 0x0000000104037824 */ /* 0x000fe400078e0a03 */
[----:B------:R-:W-:Y:S02]  /*2c20*/  IMAD R13, R5, R14, R13 ;  /* 0x0000000e050d7224 */ /* 0x000fe400078e020d */
[----:B------:R-:W-:-:S07]  /*2c30*/  IMAD R11, R3, R2, R11 ;  /* 0x00000002030b7224 */ /* 0x000fce00078e020b */
.L_x_39:
[----:B------:R-:W-:Y:S01]  /*2c40*/  PLOP3.LUT P4, PT, PT, PT, PT, 0x80, 0x8 ;  /* 0x000000000008781c */ /* 0x000fe20003f8f070 */
[----:B------:R-:W-:Y:S01]  /*2c50*/  IMAD.IADD R21, R13, 0x1, R64 ;  /* 0x000000010d157824 */ /* 0x000fe200078e0240 */
[----:B------:R-:W-:Y:S01]  /*2c60*/  LOP3.LUT R8, R8, 0x1, RZ, 0x3c, !PT ;  /* 0x0000000108087812 */ /* 0x000fe200078e3cff */
[----:B------:R-:W-:Y:S01]  /*2c70*/  IMAD.IADD R19, R11, 0x1, R58 ;  /* 0x000000010b137824 */ /* 0x000fe200078e023a */
[----:B------:R-:W-:Y:S09]  /*2c80*/  @P0 BRA `(.L_x_40) ;  /* 0xffffffe800c00947 */ /* 0x000ff2000383ffff */
[----:B------:R-:W-:Y:S01]  /*2c90*/  UIADD3 UR35, UPT, UPT, UR35, 0x88, URZ ;  /* 0x0000008823237890 */ /* 0x000fe2000fffe0ff */
[----:B-1----:R-:W-:-:S03]  /*2ca0*/  SHF.L.U32 R3, R10, 0x1f, RZ ;  /* 0x0000001f0a037819 */ /* 0x002fc600000006ff */
[----:B------:R-:W-:-:S09]  /*2cb0*/  ULEA UR4, UR46, UR35, 0x3 ;  /* 0x000000232e047291 */ /* 0x000fd2000f8e18ff */
[----:B------:R-:W1:Y:S02]  /*2cc0*/  SYNCS.PHASECHK.TRANS64.TRYWAIT P0, [UR4], R3 ;  /* 0x00000003ff0075a7 */ /* 0x000e640008001104 */
[----:B-1----:R-:W-:Y:S05]  /*2cd0*/  @!P0 BRA `(.L_x_41) ;  /* 0x0000006400848947 */ /* 0x002fea0003800000 */
.L_x_149:
[----:B------:R-:W-:-:S04]  /*2ce0*/  UIADD3 UR5, UPT, UPT, UR46, 0x1, URZ ;  /* 0x000000012e057890 */ /* 0x000fc8000fffe0ff */
[----:B------:R-:W-:-:S04]  /*2cf0*/  UISETP.NE.AND UP0, UPT, UR5, 0x11, UPT ;  /* 0x000000110500788c */ /* 0x000fc8000bf05270 */
[----:B------:R-:W-:Y:S02]  /*2d00*/  USEL UR6, URZ, 0x1, UP0 ;  /* 0x00000001ff067887 */ /* 0x000fe40008000000 */
[----:B------:R-:W-:-:S04]  /*2d10*/  USEL UR5, UR5, URZ, UP0 ;  /* 0x000000ff05057287 */ /* 0x000fc80008000000 */
[----:B------:R-:W-:Y:S01]  /*2d20*/  ULEA UR4, UR5, UR35, 0x3 ;  /* 0x0000002305047291 */ /* 0x000fe2000f8e18ff */
[----:B------:R-:W-:-:S04]  /*2d30*/  LOP3.LUT R2, R10, UR6, RZ, 0x3c, !PT ;  /* 0x000000060a027c12 */ /* 0x000fc8000f8e3cff */
[----:B-1----:R-:W-:-:S04]  /*2d40*/  SHF.L.U32 R3, R2, 0x1f, RZ ;  /* 0x0000001f02037819 */ /* 0x002fc800000006ff */
[----:B------:R-:W1:Y:S02]  /*2d50*/  SYNCS.PHASECHK.TRANS64.TRYWAIT P0, [UR4], R3 ;  /* 0x00000003ff0075a7 */ /* 0x000e640008001104 */
[----:B-1----:R-:W-:Y:S05]  /*2d60*/  @!P0 BRA `(.L_x_42) ;  /* 0x0000006400788947 */ /* 0x002fea0003800000 */
.L_x_151:
        /* <DEDUP_REMOVED lines=9> */
.L_x_153:
        /* <DEDUP_REMOVED lines=9> */
.L_x_155:
        /* <DEDUP_REMOVED lines=9> */
.L_x_157:
        /* <DEDUP_REMOVED lines=9> */
.L_x_159:
        /* <DEDUP_REMOVED lines=9> */
.L_x_161:
        /* <DEDUP_REMOVED lines=9> */
.L_x_163:
        /* <DEDUP_REMOVED lines=9> */
.L_x_165:
        /* <DEDUP_REMOVED lines=9> */
.L_x_167:
        /* <DEDUP_REMOVED lines=9> */
.L_x_169:
        /* <DEDUP_REMOVED lines=9> */
.L_x_171:
        /* <DEDUP_REMOVED lines=9> */
.L_x_173:
        /* <DEDUP_REMOVED lines=9> */
.L_x_175:
        /* <DEDUP_REMOVED lines=9> */
.L_x_177:
        /* <DEDUP_REMOVED lines=9> */
.L_x_179:
[----:B------:R-:W-:-:S04]  /*3550*/  UIADD3 UR5, UPT, UPT, UR5, 0x1, URZ ;  /* 0x0000000105057890 */ /* 0x000fc8000fffe0ff */
[----:B------:R-:W-:-:S04]  /*3560*/  UISETP.NE.AND UP0, UPT, UR5, 0x11, UPT ;  /* 0x000000110500788c */ /* 0x000fc8000bf05270 */
[----:B------:R-:W-:Y:S02]  /*3570*/  USEL UR4, URZ, 0x1, UP0 ;  /* 0x00000001ff047887 */ /* 0x000fe40008000000 */
[----:B------:R-:W-:-:S04]  /*3580*/  USEL UR5, UR5, URZ, UP0 ;  /* 0x000000ff05057287 */ /* 0x000fc80008000000 */
[----:B------:R-:W-:Y:S01]  /*3590*/  ULEA UR5, UR5, UR35, 0x3 ;  /* 0x0000002305057291 */ /* 0x000fe2000f8e18ff */
[----:B-1----:R-:W-:-:S04]  /*35a0*/  LOP3.LUT R3, R2, UR4, RZ, 0x3c, !PT ;  /* 0x0000000402037c12 */ /* 0x002fc8000f8e3cff */
[----:B------:R-:W-:Y:S01]  /*35b0*/  SHF.L.U32 R3, R3, 0x1f, RZ ;  /* 0x0000001f03037819 */ /* 0x000fe200000006ff */
[----:B------:R-:W-:-:S07]  /*35c0*/  IMAD.U32 R0, RZ, RZ, UR5 ;  /* 0x00000005ff007e24 */ /* 0x000fce000f8e00ff */
.L_x_57:
[----:B-1----:R1:W2:Y:S02]  /*35d0*/  SYNCS.PHASECHK.TRANS64.TRYWAIT P0, [R0+URZ], R3 ;  /* 0x00000003000075a7 */ /* 0x0022a400080011ff */
[----:B--2---:R-:W-:Y:S05]  /*35e0*/  @!P0 NANOSLEEP.SYNCS 0x989680 ;  /* 0x009896800000895d */ /* 0x004fea0003900000 */
[----:B------:R-:W2:Y:S02]  /*35f0*/  @!P0 SYNCS.PHASECHK.TRANS64 P0, [R0+URZ], R3 ;  /* 0x00000003000085a7 */ /* 0x000ea400080010ff */
[----:B--2---:R-:W-:Y:S05]  /*3600*/  @P0 EXIT ;  /* 0x000000000000094d */ /* 0x004fea0003800000 */
[----:B------:R-:W-:Y:S05]  /*3610*/  BRA `(.L_x_57) ;  /* 0xfffffffc00ec7947 */ /* 0x000fea000383ffff */
.L_x_22:
[----:B------:R-:W-:-:S04]  /*3620*/  UISETP.NE.AND UP1, UPT, UR48, URZ, UPT ;  /* 0x000000ff3000728c */ /* 0x000fc8000bf25270 */
[----:B------:R-:W-:-:S09]  /*3630*/  UISETP.NE.OR UP1, UPT, UR4, 0x1, UP1 ;  /* 0x000000010400788c */ /* 0x000fd20008f25670 */
[----:B------:R-:W-:Y:S05]  /*3640*/  BRA.U UP1, `(.L_x_58) ;  /* 0x0000000101b07547 */ /* 0x000fea000b800000 */
[----:B------:R-:W-:Y:S01]  /*3650*/  UMOV UR4, 0x400 ;  /* 0x0000040000047882 */ /* 0x000fe20000000000 */
[----:B------:R-:W-:Y:S01]  /*3660*/  HFMA2 R2, -RZ, RZ, 0, 5.9604644775390625e-08 ;  /* 0x00000001ff027431 */ /* 0x000fe200000001ff */
[----:B------:R-:W-:Y:S01]  /*3670*/  ULEA UR48, UR48, UR4, 0x18 ;  /* 0x0000000430307291 */ /* 0x000fe2000f8ec0ff */
[----:B------:R-:W-:Y:S01]  /*3680*/  ISETP.GE.U32.AND P0, PT, R8, 0x2, PT ;  /* 0x000000020800780c */ /* 0x000fe20003f06070 */
[----:B------:R-:W-:Y:S02]  /*3690*/  IMAD.MOV.U32 R3, RZ, RZ, RZ ;  /* 0x000000ffff037224 */ /* 0x000fe400078e00ff */
[----:B------:R-:W-:Y:S02]  /*36a0*/  UIADD3 UR6, UPT, UPT, UR48, 0x168, URZ ;  /* 0x0000016830067890 */ /* 0x000fe4000fffe0ff */
[----:B------:R-:W-:Y:S02]  /*36b0*/  UIADD3 UR7, UPT, UPT, UR48, 0x160, URZ ;  /* 0x0000016030077890 */ /* 0x000fe4000fffe0ff */
[----:B------:R-:W-:-:S12]  /*36c0*/  UPRMT UR6, URZ, 0x654, UR6 ;  /* 0x00000654ff067896 */ /* 0x000fd80008000006 */
.L_x_61:
[----:B------:R-:W-:Y:S01]  /*36d0*/  SHF.L.U32 R7, R2, 0x1f, RZ ;  /* 0x0000001f02077819 */ /* 0x000fe200000006ff */
[----:B------:R-:W-:Y:S02]  /*36e0*/  IMAD.U32 R9, RZ, RZ, UR7 ;  /* 0x00000007ff097e24 */ /* 0x000fe4000f8e00ff */
[----:B------:R-:W-:Y:S01]  /*36f0*/  @!P0 IMAD.MOV.U32 R5, RZ, RZ, 0x10 ;  /* 0x00000010ff058424 */ /* 0x000fe200078e00ff */
[----:B------:R-:W2:Y:S02]  /*3700*/  SYNCS.PHASECHK.TRANS64.TRYWAIT P1, [UR48+0x168], R7 ;  /* 0x00016807ff0075a7 */ /* 0x000ea40008021130 */
[----:B------:R-:W-:-:S04]  /*3710*/  PRMT R9, R8, 0x654, R9 ;  /* 0x0000065408097816 */ /* 0x000fc80000000009 */
[----:B------:R-:W-:Y:S01]  /*3720*/  SEL R0, R9, R0, !P0 ;  /* 0x0000000009007207 */ /* 0x000fe20004000000 */
[----:B--2---:R-:W-:Y:S06]  /*3730*/  @!P1 BRA `(.L_x_59) ;  /* 0x00000060006c9947 */ /* 0x004fec0003800000 */
.L_x_181:
[----:B------:R-:W-:Y:S01]  /*3740*/  UIADD3 UR4, UPT, UPT, UR48, 0x1a0, URZ ;  /* 0x000001a030047890 */ /* 0x000fe2000fffe0ff */
[----:B------:R3:W-:Y:S01]  /*3750*/  @!P0 SYNCS.ARRIVE.TRANS64.RED RZ, [R0+URZ], R5 ;  /* 0x0000000500ff89a7 */ /* 0x0007e200080004ff */
[----:B------:R-:W-:Y:S01]  /*3760*/  UIADD3 UR5, UPT, UPT, UR48, 0x160, URZ ;  /* 0x0000016030057890 */ /* 0x000fe2000fffe0ff */
[----:B------:R-:W-:-:S08]  /*3770*/  LOP3.LUT R2, R2, 0x1, RZ, 0x3c, !PT ;  /* 0x0000000102027812 */ /* 0x000fd000078e3cff */
[----:B------:R-:W-:Y:S06]  /*3780*/  UGETNEXTWORKID.BROADCAST [UR4], [UR5] ;  /* 0x00000000040073ca */ /* 0x000fec0008000100 */
[----:B---3--:R-:W-:-:S04]  /*3790*/  SHF.L.U32 R5, R3, 0x1f, RZ ;  /* 0x0000001f03057819 */ /* 0x008fc800000006ff */
[----:B------:R-:W3:Y:S02]  /*37a0*/  SYNCS.PHASECHK.TRANS64.TRYWAIT P1, [UR48+0x160], R5 ;  /* 0x00016005ff0075a7 */ /* 0x000ee40008021130 */
[----:B---3--:R-:W-:Y:S05]  /*37b0*/  @!P1 BRA `(.L_x_60) ;  /* 0x0000006000649947 */ /* 0x008fea0003800000 */
.L_x_183:
[----:B--2---:R-:W2:Y:S01]  /*37c0*/  LDS.128 R4, [UR48+0x1a0] ;  /* 0x0001a030ff047984 */ /* 0x004ea20008000c00 */
[----:B------:R-:W-:Y:S01]  /*37d0*/  LOP3.LUT R3, R3, 0x1, RZ, 0x3c, !PT ;  /* 0x0000000103037812 */ /* 0x000fe200078e3cff */
[----:B------:R-:W-:Y:S01]  /*37e0*/  @!PT LDS RZ, [RZ] ;  /* 0x00000000fffff984 */ /* 0x000fe20000000800 */
[----:B------:R-:W-:Y:S01]  /*37f0*/  @!PT LDS RZ, [RZ] ;  /* 0x00000000fffff984 */ /* 0x000fe20000000800 */
[----:B------:R-:W-:Y:S01]  /*3800*/  @!PT LDS RZ, [RZ] ;  /* 0x00000000fffff984 */ /* 0x000fe20000000800 */
[----:B------:R-:W-:Y:S01]  /*3810*/  @!PT LDS RZ, [RZ] ;  /* 0x00000000fffff984 */ /* 0x000fe20000000800 */
[----:B------:R3:W-:Y:S06]  /*3820*/  MEMBAR.ALL.CTA ;  /* 0x0000000000007992 */ /* 0x0007ec0000008000 */
[----:B---3--:R-:W3:Y:S02]  /*3830*/  FENCE.VIEW.ASYNC.S ;  /* 0x00000000000073c6 */ /* 0x008ee40000000000 */
[----:B---3--:R-:W-:Y:S01]  /*3840*/  SYNCS.ARRIVE.TRANS64.RED.A1T0 RZ, [UR6], RZ ;  /* 0x000000ffffff79a7 */ /* 0x008fe20008100406 */
[----:B--2---:R-:W-:-:S13]  /*3850*/  LOP3.LUT P1, RZ, R6, 0x1, RZ, 0xc0, !PT ;  /* 0x0000000106ff7812 */ /* 0x004fda000782c0ff */
[----:B------:R-:W-:Y:S05]  /*3860*/  @P1 BRA `(.L_x_61) ;  /* 0xfffffffc00981947 */ /* 0x000fea000383ffff */
[----:B------:R-:W-:-:S04]  /*3870*/  SHF.L.U32 R0, R2, 0x1f, RZ ;  /* 0x0000001f02007819 */ /* 0x000fc800000006ff */
[----:B------:R-:W2:Y:S02]  /*3880*/  SYNCS.PHASECHK.TRANS64 P0, [UR48+0x168], R0 ;  /* 0x00016800ff0075a7 */ /* 0x000ea40008001030 */
[----:B-12---:R-:W-:Y:S05]  /*3890*/  @P0 EXIT ;  /* 0x000000000000094d */ /* 0x006fea0003800000 */
[----:B------:R-:W-:-:S07]  /*38a0*/  MOV R0, UR48 ;  /* 0x0000003000007c02 */ /* 0x000fce0008000f00 */
.L_x_62:
[----:B-1----:R-:W-:-:S04]  /*38b0*/  SHF.L.U32 R3, R2, 0x1f, RZ ;  /* 0x0000001f02037819 */ /* 0x002fc800000006ff */
[----:B------:R1:W2:Y:S03]  /*38c0*/  SYNCS.PHASECHK.TRANS64.TRYWAIT P0, [R0+URZ+0x168], R3 ;  /* 0x00016803000075a7 */ /* 0x0002a600080011ff */
[----:B--2---:R-:W-:Y:S05]  /*38d0*/  @!P0 NANOSLEEP.SYNCS 0x989680 ;  /* 0x009896800000895d */ /* 0x004fea0003900000 */
[----:B------:R-:W2:Y:S02]  /*38e0*/  @!P0 SYNCS.PHASECHK.TRANS64 P0, [R0+URZ+0x168], R3 ;  /* 0x00016803000085a7 */ /* 0x000ea400080010ff */
[----:B--2---:R-:W-:Y:S05]  /*38f0*/  @P0 EXIT ;  /* 0x000000000000094d */ /* 0x004fea0003800000 */
[----:B------:R-:W-:Y:S05]  /*3900*/  BRA `(.L_x_62) ;  /* 0xfffffffc00e87947 */ /* 0x000fea000383ffff */
.L_x_58:
[----:B------:R-:W-:Y:S05]  /*3910*/  BRA.U UP4, `(.L_x_63) ;  /* 0x0000000d04487547 */ /* 0x000fea000b800000 */
[----:B------:R-:W-:Y:S01]  /*3920*/  UMOV UR4, 0x40 ;  /* 0x0000004000047882 */ /* 0x000fe20000000000 */
[----:B------:R-:W-:Y:S01]  /*3930*/  NOP ;  /* 0x0000000000007918 */ /* 0x000fe20000000000 */
[----:B------:R-:W-:Y:S01]  /*3940*/  ULEA UR4, UR48, UR4, 0x18 ;  /* 0x0000000430047291 */ /* 0x000fe2000f8ec0ff */
[----:B------:R-:W-:Y:S02]  /*3950*/  UMOV UR5, 0x400 ;  /* 0x0000040000057882 */ /* 0x000fe40000000000 */
[----:B------:R-:W-:-:S06]  /*3960*/  ULEA UR48, UR48, UR5, 0x18 ;  /* 0x0000000530307291 */ /* 0x000fcc000f8ec0ff */
[----:B------:R-:W2:Y:S02]  /*3970*/  LDS.U8 R2, [UR4+0x1c] ;  /* 0x00001c04ff027984 */ /* 0x000ea40008000000 */
[----:B--2---:R-:W-:-:S13]  /*3980*/  ISETP.NE.AND P0, PT, R2, RZ, PT ;  /* 0x000000ff0200720c */ /* 0x004fda0003f05270 */
[----:B------:R-:W-:Y:S05]  /*3990*/  @P0 BRA `(.L_x_64) ;  /* 0x0000000000580947 */ /* 0x000fea0003800000 */
[----:B------:R-:W-:-:S13]  /*39a0*/  ELECT P0, URZ, PT ;  /* 0x0000000000ff782f */ /* 0x000fda0003800000 */
[----:B------:R-:W-:Y:S05]  /*39b0*/  @!P0 BRA `(.L_x_65) ;  /* 0x0000000000608947 */ /* 0x000fea0003800000 */
[----:B------:R-:W-:Y:S01]  /*39c0*/  UMOV UR5, 0x10 ;  /* 0x0000001000057882 */ /* 0x000fe20000000000 */
[----:B------:R-:W-:Y:S01]  /*39d0*/  HFMA2 R2, -RZ, RZ, 0, 5.9604644775390625e-08 ;  /* 0x00000001ff027431 */ /* 0x000fe200000001ff */
[----:B------:R-:W-:-:S03]  /*39e0*/  MOV R3, 0xffff ;  /* 0x0000ffff00037802 */ /* 0x000fc60000000f00 */
[----:B------:R-:W-:Y:S04]  /*39f0*/  DEPBAR.LE SB2, 0x36 ;  /* 0x0000ad800000791a */ /* 0x000fe80000000000 */
[----:B------:R-:W2:Y:S02]  /*3a00*/  UTCATOMSWS.FIND_AND_SET.ALIGN UP0, UR5, UR5 ;  /* 0x00000005000575e3 */ /* 0x000ea40008000800 */
[----:B--2---:R-:W-:Y:S01]  /*3a10*/  MOV R4, UR5 ;  /* 0x0000000500047c02 */ /* 0x004fe20008000f00 */
[----:B------:R-:W-:Y:S06]  /*3a20*/  BRA.U UP0, `(.L_x_66) ;  /* 0x0000000100187547 */ /* 0x000fec000b800000 */
.L_x_67:
[----:B------:R-:W-:Y:S05]  /*3a30*/  NANOSLEEP 0x64 ;  /* 0x000000640000795d */ /* 0x000fea0003800000 */
[----:B------:R-:W-:-:S05]  /*3a40*/  UMOV UR5, 0x10 ;  /* 0x0000001000057882 */ /* 0x000fca0000000000 */
[----:B------:R-:W-:Y:S04]  /*3a50*/  DEPBAR.LE SB2, 0x36 ;  /* 0x0000ad800000791a */ /* 0x000fe80000000000 */
[----:B------:R-:W2:Y:S02]  /*3a60*/  UTCATOMSWS.FIND_AND_SET.ALIGN UP0, UR5, UR5 ;  /* 0x00000005000575e3 */ /* 0x000ea40008000800 */
[----:B--2---:R-:W-:Y:S01]  /*3a70*/  MOV R4, UR5 ;  /* 0x0000000500047c02 */ /* 0x004fe20008000f00 */
[----:B------:R-:W-:Y:S05]  /*3a80*/  BRA.U !UP0, `(.L_x_67) ;  /* 0xfffffffd08e87547 */ /* 0x000fea000b83ffff */
.L_x_66:
[-C--:B------:R-:W-:Y:S02]  /*3a90*/  SHF.L.U32 R3, R3, R4.reuse, RZ ;  /* 0x0000000403037219 */ /* 0x080fe400000006ff */
[----:B------:R-:W-:Y:S01]  /*3aa0*/  SHF.L.U32 R2, R2, R4, RZ ;  /* 0x0000000402027219 */ /* 0x000fe200000006ff */
[----:B------:R-:W-:Y:S02]  /*3ab0*/  IMAD.SHL.U32 R4, R4, 0x20, RZ ;  /* 0x0000002004047824 */ /* 0x000fe400078e00ff */
[----:B------:R2:W-:Y:S04]  /*3ac0*/  ATOMS.OR RZ, [UR4+0x14], R3 ;  /* 0x00001403ffff798c */ /* 0x0005e8000b000004 */
[----:B------:R2:W-:Y:S04]  /*3ad0*/  ATOMS.OR RZ, [UR4+0x18], R2 ;  /* 0x00001802ffff798c */ /* 0x0005e8000b000004 */
[----:B------:R2:W-:Y:S01]  /*3ae0*/  STS [UR48+0x1b0], R4 ;  /* 0x0001b004ff007988 */ /* 0x0005e20008000830 */
[----:B------:R-:W-:Y:S05]  /*3af0*/  BRA `(.L_x_65) ;  /* 0x0000000000107947 */ /* 0x000fea0003800000 */
.L_x_64:
[----:B------:R-:W-:-:S05]  /*3b00*/  MOV R2, 0xffffffff ;  /* 0xffffffff00027802 */ /* 0x000fca0000000f00 */
[----:B------:R2:W-:Y:S02]  /*3b10*/  STS [UR48+0x1b0], R2 ;  /* 0x0001b002ff007988 */ /* 0x0005e40008000830 */
[----:B--2---:R-:W-:Y:S02]  /*3b20*/  MOV R2, 0x3b40 ;  /* 0x00003b4000027802 */ /* 0x004fe40000000f00 */
[----:B-1---5:R-:W-:Y:S05]  /*3b30*/  CALL.REL.NOINC `($__internal_1_$__cuda_sm10x_tcgen05_guardrail_trap_phase_invalid_during_alloc) ;  /* 0x0000006400787944 */ /* 0x022fea0003c00000 */
.L_x_65:
[----:B------:R-:W-:Y:S05]  /*3b40*/  WARPSYNC.ALL ;  /* 0x0000000000007948 */ /* 0x000fea0003800000 */
[----:B------:R-:W3:Y:S01]  /*3b50*/  S2UR UR7, SR_CgaCtaId ;  /* 0x00000000000779c3 */ /* 0x000ee20000008800 */
[----:B------:R-:W-:Y:S01]  /*3b60*/  UMOV UR4, 0x400 ;  /* 0x0000040000047882 */ /* 0x000fe20000000000 */
[----:B------:R-:W-:-:S06]  /*3b70*/  NOP ;  /* 0x0000000000007918 */ /* 0x000fcc0000000000 */
[----:B------:R-:W-:Y:S06]  /*3b80*/  BAR.ARV 0x6, 0xa0 ;  /* 0x0182800000007b1d */ /* 0x000fec0000002000 */
[----:B------:R-:W4:Y:S01]  /*3b90*/  LDCU UR5, c[0x0][0x390] ;  /* 0x00007200ff0577ac */ /* 0x000f220008000800 */
[----:B------:R-:W-:Y:S01]  /*3ba0*/  LOP3.LUT R0, R0, 0xffff, RZ, 0xc0, !PT ;  /* 0x0000ffff00007812 */ /* 0x000fe200078ec0ff */
[----:B------:R-:W-:Y:S02]  /*3bb0*/  IMAD.MOV.U32 R11, RZ, RZ, 0x1 ;  /* 0x00000001ff0b7424 */ /* 0x000fe400078e00ff */
[----:B------:R-:W-:Y:S01]  /*3bc0*/  IMAD.MOV.U32 R10, RZ, RZ, RZ ;  /* 0x000000ffff0a7224 */ /* 0x000fe200078e00ff */
[----:B------:R-:W-:Y:S01]  /*3bd0*/  R2UR UR10, R0 ;  /* 0x00000000000a72ca */ /* 0x000fe200000e0000 */
[----:B------:R-:W-:Y:S01]  /*3be0*/  IMAD.MOV.U32 R8, RZ, RZ, RZ ;  /* 0x000000ffff087224 */ /* 0x000fe200078e00ff */
[----:B------:R-:W-:Y:S01]  /*3bf0*/  UMOV UR18, URZ ;  /* 0x000000ff00127c82 */ /* 0x000fe20008000000 */
[----:B------:R-:W-:Y:S01]  /*3c00*/  UMOV UR17, URZ ;  /* 0x000000ff00117c82 */ /* 0x000fe20008000000 */
[----:B------:R-:W-:Y:S01]  /*3c10*/  UMOV UR22, 0x0 ;  /* 0x0000000000167882 */ /* 0x000fe20000000000 */
[----:B---3--:R-:W-:Y:S01]  /*3c20*/  ULEA UR7, UR7, UR4, 0x18 ;  /* 0x0000000407077291 */ /* 0x008fe2000f8ec0ff */
[----:B------:R-:W3:Y:S03]  /*3c30*/  LDCU UR4, c[0x0][0x390] ;  /* 0x00007200ff0477ac */ /* 0x000ee60008000800 */
[----:B------:R-:W-:-:S02]  /*3c40*/  UIADD3 UR12, UPT, UPT, UR7, 0x15400, URZ ;  /* 0x00015400070c7890 */ /* 0x000fc4000fffe0ff */
[----:B----4-:R-:W-:-:S03]  /*3c50*/  UIADD3 UR5, UPT, UPT, UR5, 0x1f, URZ ;  /* 0x0000001f05057890 */ /* 0x010fc6000fffe0ff */
[----:B--2---:R-:W2:Y:S01]  /*3c60*/  LDS R2, [UR7+0x1b0] ;  /* 0x0001b007ff027984 */ /* 0x004ea20008000800 */
[----:B------:R-:W-:Y:S02]  /*3c70*/  UIADD3 UR19, UPT, UPT, UR7, 0x4400, URZ ;  /* 0x0000440007137890 */ /* 0x000fe4000fffe0ff */
[----:B------:R-:W-:Y:S02]  /*3c80*/  USHF.R.S32.HI UR6, URZ, 0x1f, UR5 ;  /* 0x0000001fff067899 */ /* 0x000fe40008011405 */
[----:B------:R-:W-:Y:S02]  /*3c90*/  USHF.R.U32.HI UR12, URZ, 0x4, UR12 ;  /* 0x00000004ff0c7899 */ /* 0x000fe4000801160c */
[----:B------:R-:W-:Y:S02]  /*3ca0*/  ULEA.HI UR6, UR6, UR5, URZ, 0x5 ;  /* 0x0000000506067291 */ /* 0x000fe4000f8f28ff */
[----:B------:R-:W-:Y:S02]  /*3cb0*/  UIADD3 UR5, UPT, UPT, UR7, 0x168, URZ ;  /* 0x0000016807057890 */ /* 0x000fe4000fffe0ff */
[----:B------:R-:W-:-:S02]  /*3cc0*/  USHF.R.S32.HI UR6, URZ, 0x5, UR6 ;  /* 0x00000005ff067899 */ /* 0x000fc40008011406 */
[----:B------:R-:W-:Y:S02]  /*3cd0*/  USHF.R.U32.HI UR19, URZ, 0x4, UR19 ;  /* 0x00000004ff137899 */ /* 0x000fe40008011613 */
[----:B------:R-:W-:Y:S02]  /*3ce0*/  UISETP.LT.AND UP0, UPT, UR6, 0x1, UPT ;  /* 0x000000010600788c */ /* 0x000fe4000bf01270 */
[----:B------:R-:W-:Y:S02]  /*3cf0*/  ULOP3.LUT UR12, UR12, 0x3fff, URZ, 0xc0, !UPT ;  /* 0x00003fff0c0c7892 */ /* 0x000fe4000f8ec0ff */
[----:B------:R-:W-:Y:S02]  /*3d00*/  USEL UR11, UR6, 0x1, !UP0 ;  /* 0x00000001060b7887 */ /* 0x000fe4000c000000 */
[----:B------:R-:W-:Y:S02]  /*3d10*/  UPRMT UR5, URZ, 0x654, UR5 ;  /* 0x00000654ff057896 */ /* 0x000fe40008000005 */
[----:B------:R-:W-:-:S02]  /*3d20*/  ULOP3.LUT UR19, UR19, 0x3fff, URZ, 0xc0, !UPT ;  /* 0x00003fff13137892 */ /* 0x000fc4000f8ec0ff */
[----:B------:R-:W-:Y:S02]  /*3d30*/  ULOP3.LUT UR12, UR12, 0x1000000, URZ, 0xfc, !UPT ;  /* 0x010000000c0c7892 */ /* 0x000fe4000f8efcff */
[----:B------:R-:W-:Y:S02]  /*3d40*/  UIADD3 UR11, UPT, UPT, -UR11, URZ, URZ ;  /* 0x000000ff0b0b7290 */ /* 0x000fe4000fffe1ff */
[----:B---3--:R-:W-:Y:S01]  /*3d50*/  UISETP.GE.AND UP3, UPT, UR4, 0x1, UPT ;  /* 0x000000010400788c */ /* 0x008fe2000bf66270 */
[----:B------:R-:W-:Y:S01]  /*3d60*/  UMOV UR23, 0x4218490 ;  /* 0x0421849000177882 */ /* 0x000fe20000000000 */
[----:B------:R-:W-:Y:S01]  /*3d70*/  UMOV UR20, 0x0 ;  /* 0x0000000000147882 */ /* 0x000fe20000000000 */
[----:B------:R-:W-:Y:S01]  /*3d80*/  UMOV UR21, 0x4218490 ;  /* 0x0421849000157882 */ /* 0x000fe20000000000 */
[C---:B--2---:R-:W-:Y:S01]  /*3d90*/  VIADD R5, R2.reuse, 0x80 ;  /* 0x0000008002057836 */ /* 0x044fe20000000000 */
[----:B------:R-:W-:-:S04]  /*3da0*/  LOP3.LUT R4, R2, 0xffff, RZ, 0xc0, !PT ;  /* 0x0000ffff02047812 */ /* 0x000fc800078ec0ff */
[----:B------:R-:W-:-:S05]  /*3db0*/  LOP3.LUT R5, R5, 0xffff, RZ, 0xc0, !PT ;  /* 0x0000ffff05057812 */ /* 0x000fca00078ec0ff */
[----:B------:R2:W-:Y:S02]  /*3dc0*/  STL.64 [R1], R4 ;  /* 0x0000000401007387 */ /* 0x0005e40000100a00 */
.L_x_74:
[----:B--2---:R-:W-:-:S04]  /*3dd0*/  SHF.L.U32 R3, R10, 0x1f, RZ ;  /* 0x0000001f0a037819 */ /* 0x004fc800000006ff */
[----:B---3--:R-:W3:Y:S02]  /*3de0*/  SYNCS.PHASECHK.TRANS64.TRYWAIT P0, [UR7+0x160], R3 ;  /* 0x00016003ff0075a7 */ /* 0x008ee40008001107 */
[----:B---3--:R-:W-:Y:S05]  /*3df0*/  @!P0 BRA `(.L_x_68) ;  /* 0x0000005800ec8947 */ /* 0x008fea0003800000 */
.L_x_185:
[----:B--2---:R-:W2:Y:S01]  /*3e00*/  LDS.128 R4, [UR7+0x1a0] ;  /* 0x0001a007ff047984 */ /* 0x004ea20008000c00 */
[----:B------:R-:W-:Y:S01]  /*3e10*/  ULEA UR9, UR18, UR7, 0x3 ;  /* 0x0000000712097291 */ /* 0x000fe2000f8e18ff */
[----:B---3--:R-:W-:Y:S01]  /*3e20*/  SHF.L.U32 R3, R11, 0x1f, RZ ;  /* 0x0000001f0b037819 */ /* 0x008fe200000006ff */
[----:B------:R-:W-:Y:S01]  /*3e30*/  @!PT LDS RZ, [RZ] ;  /* 0x00000000fffff984 */ /* 0x000fe20000000800 */
[----:B------:R-:W-:Y:S01]  /*3e40*/  @!PT LDS RZ, [RZ] ;  /* 0x00000000fffff984 */ /* 0x000fe20000000800 */
[----:B------:R-:W-:Y:S01]  /*3e50*/  @!PT LDS RZ, [RZ] ;  /* 0x00000000fffff984 */ /* 0x000fe20000000800 */
[----:B------:R-:W-:Y:S01]  /*3e60*/  @!PT LDS RZ, [RZ] ;  /* 0x00000000fffff984 */ /* 0x000fe20000000800 */
[----:B------:R3:W-:Y:S06]  /*3e70*/  MEMBAR.ALL.CTA ;  /* 0x0000000000007992 */ /* 0x0007ec0000008000 */
[----:B---3--:R-:W3:Y:S02]  /*3e80*/  FENCE.VIEW.ASYNC.S ;  /* 0x00000000000073c6 */ /* 0x008ee40000000000 */
[----:B---3--:R-:W-:Y:S01]  /*3e90*/  SYNCS.ARRIVE.TRANS64.RED.A1T0 RZ, [UR5], RZ ;  /* 0x000000ffffff79a7 */ /* 0x008fe20008100405 */
[----:B------:R-:W3:Y:S02]  /*3ea0*/  SYNCS.PHASECHK.TRANS64.TRYWAIT P0, [UR9+0x180], R3 ;  /* 0x00018003ff0075a7 */ /* 0x000ee40008001109 */
[----:B--23--:R-:W-:Y:S05]  /*3eb0*/  @!P0 BRA `(.L_x_69) ;  /* 0x0000005800d48947 */ /* 0x00cfea0003800000 */
.L_x_187:
[----:B------:R-:W-:Y:S05]  /*3ec0*/  BRA.U !UP3, `(.L_x_70) ;  /* 0x000000010bc87547 */ /* 0x000fea000b800000 */
[----:B--2---:R-:W-:Y:S01]  /*3ed0*/  IMAD.U32 R0, RZ, RZ, UR18 ;  /* 0x00000012ff007e24 */ /* 0x004fe2000f8e00ff */
[----:B------:R-:W-:-:S04]  /*3ee0*/  ULEA UR4, UR17, UR7, 0x3 ;  /* 0x0000000711047291 */ /* 0x000fc8000f8e18ff */
[----:B------:R-:W-:Y:S02]  /*3ef0*/  LEA R3, R0, R1, 0x2 ;  /* 0x0000000100037211 */ /* 0x000fe400078e10ff */
[----:B------:R-:W-:-:S04]  /*3f00*/  SHF.L.U32 R0, R8, 0x1f, RZ ;  /* 0x0000001f08007819 */ /* 0x000fc800000006ff */
[----:B------:R-:W5:Y:S01]  /*3f10*/  LDL R3, [R3] ;  /* 0x0000000003037983 */ /* 0x000f620000100800 */
[----:B------:R2:W3:Y:S01]  /*3f20*/  SYNCS.PHASECHK.TRANS64.TRYWAIT P1, [UR4], R0 ;  /* 0x00000000ff0075a7 */ /* 0x0004e20008021104 */
[----:B------:R-:W-:Y:S01]  /*3f30*/  UPLOP3.LUT UP4, UPT, UPT, UPT, UPT, 0x40, 0x4 ;  /* 0x000000000004789c */ /* 0x000fe20003f8e870 */
[----:B------:R-:W-:Y:S01]  /*3f40*/  UMOV UR16, UR11 ;  /* 0x0000000b00107c82 */ /* 0x000fe20008000000 */
[----:B------:R-:W-:Y:S01]  /*3f50*/  UMOV UR15, UR6 ;  /* 0x00000006000f7c82 */ /* 0x000fe20008000000 */
[----:B------:R-:W-:-:S08]  /*3f60*/  UMOV UR14, UR17 ;  /* 0x00000011000e7c82 */ /* 0x000fd00008000000 */
.L_x_73:
[----:B------:R-:W-:Y:S02]  /*3f70*/  UIADD3 UR16, UPT, UPT, UR16, 0x1, URZ ;  /* 0x0000000110107890 */ /* 0x000fe4000fffe0ff */
[----:B----4-:R-:W-:Y:S02]  /*3f80*/  ULEA UR8, UR14, UR7, 0x3 ;  /* 0x000000070e087291 */ /* 0x010fe4000f8e18ff */
[----:B------:R-:W-:Y:S01]  /*3f90*/  UISETP.NE.AND UP0, UPT, UR16, URZ, UPT ;  /* 0x000000ff1000728c */ /* 0x000fe2000bf05270 */
[----:B--23--:R-:W-:Y:S10]  /*3fa0*/  @P1 BRA `(.L_x_71) ;  /* 0x00000000000c1947 */ /* 0x00cff40003800000 */
[----:B------:R-:W-:Y:S04]  /*3fb0*/  SHF.L.U32 R9, R8, 0x1f, RZ ;  /* 0x0000001f08097819 */ /* 0x000fe800000006ff */
[----:B------:R-:W3:Y:S02]  /*3fc0*/  SYNCS.PHASECHK.TRANS64.TRYWAIT P0, [UR8], R9 ;  /* 0x00000009ff0075a7 */ /* 0x000ee40008001108 */
[----:B---3--:R-:W-:Y:S05]  /*3fd0*/  @!P0 BRA `(.L_x_72) ;  /* 0x0000005800a48947 */ /* 0x008fea0003800000 */
.L_x_71:
[----:B------:R-:W-:Y:S01]  /*3fe0*/  UISETP.NE.AND UP1, UPT, UR15, 0x1, UPT ;  /* 0x000000010f00788c */ /* 0x000fe2000bf25270 */
[----:B------:R-:W-:Y:S01]  /*3ff0*/  PLOP3.LUT P1, PT, PT, PT, PT, 0x80, 0x8 ;  /* 0x000000000008781c */ /* 0x000fe20003f2f070 */
[----:B------:R-:W-:Y:S02]  /*4000*/  UIADD3 UR17, UPT, UPT, UR14, 0x1, URZ ;  /* 0x000000010e117890 */ /* 0x000fe4000fffe0ff */
[----:B------:R-:W-:Y:S02]  /*4010*/  ULEA UR24, UR14, UR19, 0x8 ;  /* 0x000000130e187291 */ /* 0x000fe4000f8e40ff */
[----:B------:R-:W-:Y:S01]  /*4020*/  UISETP.NE.AND UP2, UPT, UR17, 0x11, UPT ;  /* 0x000000111100788c */ /* 0x000fe2000bf45270 */
[----:B------:R-:W-:Y:S01]  /*4030*/  PLOP3.LUT P0, PT, PT, PT, UP1, 0x80, 0x8 ;  /* 0x000000000008781c */ /* 0x000fe20003f0f018 */
[----:B------:R-:W-:Y:S02]  /*4040*/  ULEA UR26, UR14, UR12, 0x9 ;  /* 0x0000000c0e1a7291 */ /* 0x000fe4000f8e48ff */
[----:B------:R-:W-:Y:S02]  /*4050*/  USEL UR13, URZ, 0x1, UP2 ;  /* 0x00000001ff0d7887 */ /* 0x000fe40009000000 */
[----:B------:R-:W-:Y:S02]  /*4060*/  USEL UR17, UR17, URZ, UP2 ;  /* 0x000000ff11117287 */ /* 0x000fe40009000000 */
[----:B------:R-:W-:Y:S02]  /*4070*/  UIADD3 UR28, UPT, UPT, UR24, 0x80, URZ ;  /* 0x00000080181c7890 */ /* 0x000fe4000fffe0ff */
[----:B------:R-:W-:Y:S01]  /*4080*/  @UP1 ULEA UR4, UR17, UR7, 0x3 ;  /* 0x0000000711041291 */ /* 0x000fe2000f8e18ff */
[----:B------:R-:W-:Y:S01]  /*4090*/  LOP3.LUT R8, R8, UR13, RZ, 0x3c, !PT ;  /* 0x0000000d08087c12 */ /* 0x000fe2000f8e3cff */
[----:B------:R-:W-:Y:S02]  /*40a0*/  UIADD3 UR30, UPT, UPT, UR26, 0x80, URZ ;  /* 0x000000801a1e7890 */ /* 0x000fe4000fffe0ff */
[----:B------:R-:W-:Y:S01]  /*40b0*/  UIADD3 UR8, UPT, UPT, UR8, 0x88, URZ ;  /* 0x0000008808087890 */ /* 0x000fe2000fffe0ff */
[----:B--2---:R-:W-:Y:S01]  /*40c0*/  @P0 SHF.L.U32 R0, R8, 0x1f, RZ ;  /* 0x0000001f08000819 */ /* 0x004fe200000006ff */
[----:B------:R-:W-:Y:S01]  /*40d0*/  UMOV UR25, 0x40004040 ;  /* 0x4000404000197882 */ /* 0x000fe20000000000 */
[----:B------:R-:W-:Y:S01]  /*40e0*/  UMOV UR27, 0x40004040 ;  /* 0x40004040001b7882 */ /* 0x000fe20000000000 */
[----:B------:R-:W-:Y:S01]  /*40f0*/  UMOV UR29, 0x40004040 ;  /* 0x40004040001d7882 */ /* 0x000fe20000000000 */
[----:B------:R4:W2:Y:S01]  /*4100*/  @P0 SYNCS.PHASECHK.TRANS64.TRYWAIT P1, [UR4], R0 ;  /* 0x00000000ff0005a7 */ /* 0x0008a20008021104 */
[----:B------:R-:W-:Y:S11]  /*4110*/  ELECT P0, URZ, PT ;  /* 0x0000000000ff782f */ /* 0x000ff60003800000 */
[----:B------:R-:W-:Y:S02]  /*4120*/  @!UPT UIADD3 URZ, UPT, UPT, URZ, URZ, URZ ;  /* 0x000000fffffff290 */ /* 0x000fe4000fffe0ff */
[C---:B-----5:R-:W-:Y:S02]  /*4130*/  @P0 R2UR.BROADCAST UR13, R3.reuse ;  /* 0x00000000030d02ca */ /* 0x060fe400008e0000 */
[----:B------:R-:W-:Y:S11]  /*4140*/  ELECT P0, URZ, PT ;  /* 0x0000000000ff782f */ /* 0x000ff60003800000 */
[----:B------:R-:W-:Y:S02]  /*4150*/  @!UPT UIADD3 URZ, UPT, UPT, URZ, URZ, URZ ;  /* 0x000000fffffff290 */ /* 0x000fe4000fffe0ff */
[----:B------:R-:W-:Y:S01]  /*4160*/  @P0 R2UR.BROADCAST UR4, R3 ;  /* 0x00000000030402ca */ /* 0x000fe200008e0000 */
[----:B------:R-:W-:Y:S01]  /*4170*/  UIADD3 UR15, UPT, UPT, UR15, -0x1, URZ ;  /* 0xffffffff0f0f7890 */ /* 0x000fe2000fffe0ff */
[----:B------:R-:W-:Y:S01]  /*4180*/  UMOV UR31, 0x40004040 ;  /* 0x40004040001f7882 */ /* 0x000fe20000000000 */
[----:B------:R-:W-:Y:S01]  /*4190*/  UMOV UR14, UR17 ;  /* 0x00000011000e7c82 */ /* 0x000fe20008000000 */
[----:B------:R4:W-:Y:S01]  /*41a0*/  UTCHMMA gdesc[UR24], gdesc[UR26], tmem[UR13], tmem[UR22], idesc[UR23], UP4 ;  /* 0x00ff161a180075ea */ /* 0x0009e2000a00000d */
[----:B------:R-:W-:Y:S08]  /*41b0*/  UPLOP3.LUT UP4, UPT, UPT, UPT, UPT, 0x80, 0x8 ;  /* 0x000000000008789c */ /* 0x000ff00003f8f070 */
[----:B------:R4:W-:Y:S01]  /*41c0*/  UTCHMMA gdesc[UR28], gdesc[UR30], tmem[UR4], tmem[UR20], idesc[UR21], UPT ;  /* 0x00ff141e1c0075ea */ /* 0x0009e2000b800004 */
[----:B------:R4:W-:Y:S01]  /*41d0*/  UTCBAR.MULTICAST [UR8], URZ, UR10 ;  /* 0x000000ff080073e9 */ /* 0x0009e2000800080a */
[----:B------:R-:W-:Y:S05]  /*41e0*/  BRA.U UP0, `(.L_x_73) ;  /* 0xfffffffd00607547 */ /* 0x000fea000b83ffff */
.L_x_70:
[----:B------:R-:W-:Y:S01]  /*41f0*/  UIADD3 UR18, UPT, UPT, UR18, 0x1, URZ ;  /* 0x0000000112127890 */ /* 0x000fe2000fffe0ff */
[----:B------:R-:W-:Y:S01]  /*4200*/  LOP3.LUT P0, RZ, R6, 0x1, RZ, 0xc0, !PT ;  /* 0x0000000106ff7812 */ /* 0x000fe2000780c0ff */
[----:B------:R-:W-:Y:S01]  /*4210*/  UIADD3 UR9, UPT, UPT, UR9, 0x170, URZ ;  /* 0x0000017009097890 */ /* 0x000fe2000fffe0ff */
[----:B------:R-:W-:Y:S01]  /*4220*/  LOP3.LUT R10, R10, 0x1, RZ, 0x3c, !PT ;  /* 0x000000010a0a7812 */ /* 0x000fe200078e3cff */
[----:B------:R-:W-:-:S04]  /*4230*/  UISETP.NE.AND UP0, UPT, UR18, 0x2, UPT ;  /* 0x000000021200788c */ /* 0x000fc8000bf05270 */
[----:B----4-:R-:W-:Y:S02]  /*4240*/  USEL UR4, URZ, 0x1, UP0 ;  /* 0x00000001ff047887 */ /* 0x010fe40008000000 */
[----:B------:R-:W-:Y:S01]  /*4250*/  USEL UR18, UR18, URZ, UP0 ;  /* 0x000000ff12127287 */ /* 0x000fe20008000000 */
[----:B------:R3:W-:Y:S03]  /*4260*/  UTCBAR [UR9], URZ ;  /* 0x000000ff090073e9 */ /* 0x0007e600080000ff */
[----:B------:R-:W-:Y:S01]  /*4270*/  LOP3.LUT R11, R11, UR4, RZ, 0x3c, !PT ;  /* 0x000000040b0b7c12 */ /* 0x000fe2000f8e3cff */
[----:B------:R-:W-:Y:S07]  /*4280*/  @P0 BRA `(.L_x_74) ;  /* 0xfffffff800d00947 */ /* 0x000fee000383ffff */
[----:B------:R-:W4:Y:S01]  /*4290*/  S2UR UR4, SR_CgaCtaId ;  /* 0x00000000000479c3 */ /* 0x000f220000008800 */
[----:B------:R-:W-:Y:S01]  /*42a0*/  ELECT P0, URZ, PT ;  /* 0x0000000000ff782f */ /* 0x000fe20003800000 */
[----:B--2---:R-:W-:Y:S01]  /*42b0*/  IMAD.MOV.U32 R0, RZ, RZ, 0x1 ;  /* 0x00000001ff007424 */ /* 0x004fe200078e00ff */
[----:B------:R-:W-:Y:S01]  /*42c0*/  UIADD3 UR7, UPT, UPT, UR7, 0x180, URZ ;  /* 0x0000018007077890 */ /* 0x000fe2000fffe0ff */
[----:B------:R-:W-:Y:S01]  /*42d0*/  SHF.L.U32 R3, R11, 0x1f, RZ ;  /* 0x0000001f0b037819 */ /* 0x000fe200000006ff */
[----:B------:R-:W-:-:S03]  /*42e0*/  UMOV UR5, 0x40 ;  /* 0x0000004000057882 */ /* 0x000fc60000000000 */
[----:B------:R-:W-:Y:S01]  /*42f0*/  UVIRTCOUNT.DEALLOC.SMPOOL 0x80 ;  /* 0x000000800000784c */ /* 0x000fe20000000000 */
[----:B----4-:R-:W-:Y:S02]  /*4300*/  ULEA UR4, UR4, UR5, 0x18 ;  /* 0x0000000504047291 */ /* 0x010fe4000f8ec0ff */
[----:B------:R-:W-:-:S07]  /*4310*/  ULEA UR5, UR18, UR7, 0x3 ;  /* 0x0000000712057291 */ /* 0x000fce000f8e18ff */
[----:B------:R2:W-:Y:S02]  /*4320*/  @P0 STS.U8 [UR4+0x1c], R0 ;  /* 0x00001c00ff000988 */ /* 0x0005e40008000004 */
[----:B------:R-:W4:Y:S02]  /*4330*/  SYNCS.PHASECHK.TRANS64.TRYWAIT P0, [UR5], R3 ;  /* 0x00000003ff0075a7 */ /* 0x000f240008001105 */
[----:B--2-4-:R-:W-:Y:S05]  /*4340*/  @!P0 BRA `(.L_x_75) ;  /* 0x0000005400e08947 */ /* 0x014fea0003800000 */
.L_x_190:
[----:B------:R-:W-:-:S04]  /*4350*/  UIADD3 UR6, UPT, UPT, UR18, 0x1, URZ ;  /* 0x0000000112067890 */ /* 0x000fc8000fffe0ff */
[----:B------:R-:W-:-:S04]  /*4360*/  UISETP.NE.AND UP0, UPT, UR6, 0x2, UPT ;  /* 0x000000020600788c */ /* 0x000fc8000bf05270 */
[----:B------:R-:W-:Y:S02]  /*4370*/  USEL UR5, URZ, 0x1, UP0 ;  /* 0x00000001ff057887 */ /* 0x000fe40008000000 */
[----:B------:R-:W-:-:S04]  /*4380*/  USEL UR6, UR6, URZ, UP0 ;  /* 0x000000ff06067287 */ /* 0x000fc80008000000 */
[----:B------:R-:W-:Y:S01]  /*4390*/  ULEA UR6, UR6, UR7, 0x3 ;  /* 0x0000000706067291 */ /* 0x000fe2000f8e18ff */
[----:B--2---:R-:W-:-:S04]  /*43a0*/  LOP3.LUT R3, R11, UR5, RZ, 0x3c, !PT ;  /* 0x000000050b037c12 */ /* 0x004fc8000f8e3cff */
[----:B------:R-:W-:-:S04]  /*43b0*/  SHF.L.U32 R3, R3, 0x1f, RZ ;  /* 0x0000001f03037819 */ /* 0x000fc800000006ff */
[----:B------:R-:W2:Y:S02]  /*43c0*/  SYNCS.PHASECHK.TRANS64.TRYWAIT P0, [UR6], R3 ;  /* 0x00000003ff0075a7 */ /* 0x000ea40008001106 */
[----:B--2---:R-:W-:Y:S05]  /*43d0*/  @!P0 BRA `(.L_x_76) ;  /* 0x0000005400d48947 */ /* 0x004fea0003800000 */
.L_x_192:
[----:B------:R-:W-:Y:S01]  /*43e0*/  NOP ;  /* 0x0000000000007918 */ /* 0x000fe20000000000 */
[----:B--2---:R-:W2:Y:S01]  /*43f0*/  LDS R0, [UR4+0x14] ;  /* 0x00001404ff007984 */ /* 0x004ea20008000800 */
[----:B------:R-:W-:Y:S01]  /*4400*/  LOP3.LUT R2, R2, 0xffff, RZ, 0xc0, !PT ;  /* 0x0000ffff02027812 */ /* 0x000fe200078ec0ff */
[----:B------:R-:W-:Y:S02]  /*4410*/  IMAD.MOV.U32 R3, RZ, RZ, 0xffff ;  /* 0x0000ffffff037424 */ /* 0x000fe400078e00ff */
[----:B------:R-:W-:Y:S01]  /*4420*/  IMAD.MOV.U32 R5, RZ, RZ, 0x1 ;  /* 0x00000001ff057424 */ /* 0x000fe200078e00ff */
[----:B------:R-:W-:-:S04]  /*4430*/  SHF.R.U32.HI R2, RZ, 0x5, R2 ;  /* 0x00000005ff027819 */ /* 0x000fc80000011602 */
[-C--:B------:R-:W-:Y:S02]  /*4440*/  SHF.L.U32 R3, R3, R2.reuse, RZ ;  /* 0x0000000203037219 */ /* 0x080fe400000006ff */
[----:B------:R-:W-:Y:S02]  /*4450*/  SHF.L.U32 R5, R5, R2, RZ ;  /* 0x0000000205057219 */ /* 0x000fe400000006ff */
[----:B--2---:R-:W-:-:S04]  /*4460*/  LOP3.LUT R0, R0, R3, RZ, 0xc0, !PT ;  /* 0x0000000300007212 */ /* 0x004fc800078ec0ff */
[----:B------:R-:W-:-:S13]  /*4470*/  ISETP.NE.AND P0, PT, R0, R3, PT ;  /* 0x000000030000720c */ /* 0x000fda0003f05270 */
[----:B------:R-:W-:Y:S05]  /*4480*/  @P0 BRA `(.L_x_77) ;  /* 0x00000000005c0947 */ /* 0x000fea0003800000 */
[----:B------:R-:W2:Y:S02]  /*4490*/  LDS R0, [UR4+0x18] ;  /* 0x00001804ff007984 */ /* 0x000ea40008000800 */
[----:B--2---:R-:W-:-:S04]  /*44a0*/  LOP3.LUT R0, R0, R5, RZ, 0xc0, !PT ;  /* 0x0000000500007212 */ /* 0x004fc800078ec0ff */
[----:B------:R-:W-:-:S13]  /*44b0*/  ISETP.NE.AND P0, PT, R0, R5, PT ;  /* 0x000000050000720c */ /* 0x000fda0003f05270 */
[----:B------:R-:W-:Y:S05]  /*44c0*/  @P0 BRA `(.L_x_78) ;  /* 0x0000000000400947 */ /* 0x000fea0003800000 */
[----:B------:R-:W-:Y:S01]  /*44d0*/  R2UR UR8, R3 ;  /* 0x00000000030872ca */ /* 0x000fe200000e0000 */
[----:B------:R-:W2:Y:S01]  /*44e0*/  S2R R2, SR_LANEID ;  /* 0x0000000000027919 */ /* 0x000ea20000000000 */
[----:B------:R-:W-:Y:S01]  /*44f0*/  LOP3.LUT R5, RZ, R5, RZ, 0x33, !PT ;  /* 0x00000005ff057212 */ /* 0x000fe200078e33ff */
[----:B------:R-:W-:Y:S02]  /*4500*/  VOTEU.ANY UR7, UPT, PT ;  /* 0x0000000000077886 */ /* 0x000fe400038e0100 */
[----:B------:R-:W-:Y:S01]  /*4510*/  UFLO.U32 UR7, UR7 ;  /* 0x00000007000772bd */ /* 0x000fe200080e0000 */
[----:B------:R-:W4:Y:S07]  /*4520*/  REDUX UR5, R5 ;  /* 0x00000000050573c4 */ /* 0x000f2e0000000000 */
[----:B------:R-:W-:-:S06]  /*4530*/  ULOP3.LUT UR8, URZ, UR8, URZ, 0x33, !UPT ;  /* 0x00000008ff087292 */ /* 0x000fcc000f8e33ff */
[----:B------:R-:W-:-:S04]  /*4540*/  IMAD.U32 R0, RZ, RZ, UR8 ;  /* 0x00000008ff007e24 */ /* 0x000fc8000f8e00ff */
[----:B------:R-:W1:Y:S02]  /*4550*/  REDUX UR6, R0 ;  /* 0x00000000000673c4 */ /* 0x000e640000000000 */
[----:B------:R1:W-:Y:S01]  /*4560*/  UTCATOMSWS.AND URZ, UR8 ;  /* 0x0000000800ff79e3 */ /* 0x0003e20008000000 */
[----:B--2---:R-:W-:Y:S01]  /*4570*/  ISETP.EQ.U32.AND P0, PT, R2, UR7, PT ;  /* 0x0000000702007c0c */ /* 0x004fe2000bf02070 */
[----:B----4-:R-:W-:Y:S02]  /*4580*/  IMAD.U32 R2, RZ, RZ, UR5 ;  /* 0x00000005ff027e24 */ /* 0x010fe4000f8e00ff */
[----:B-1----:R-:W-:-:S10]  /*4590*/  IMAD.U32 R3, RZ, RZ, UR6 ;  /* 0x00000006ff037e24 */ /* 0x002fd4000f8e00ff */
[----:B------:R1:W-:Y:S04]  /*45a0*/  @P0 ATOMS.AND RZ, [UR4+0x14], R3 ;  /* 0x00001403ffff098c */ /* 0x0003e8000a800004 */
[----:B------:R1:W-:Y:S01]  /*45b0*/  @P0 ATOMS.AND RZ, [UR4+0x18], R2 ;  /* 0x00001802ffff098c */ /* 0x0003e2000a800004 */
[----:B------:R-:W-:Y:S05]  /*45c0*/  BRA `(.L_x_79) ;  /* 0x0000000000147947 */ /* 0x000fea0003800000 */
.L_x_78:
[----:B------:R-:W-:Y:S02]  /*45d0*/  MOV R2, 0x45f0 ;  /* 0x000045f000027802 */ /* 0x000fe40000000f00 */
[----:B-1-3-5:R-:W-:Y:S05]  /*45e0*/  CALL.REL.NOINC `($__internal_0_$__cuda_sm10x_tcgen05_guardrail_trap_col_being_dealloced_not_returned_by_alloc) ;  /* 0x0000005800c07944 */ /* 0x02afea0003c00000 */
[----:B------:R-:W-:Y:S05]  /*45f0*/  BRA `(.L_x_79) ;  /* 0x0000000000087947 */ /* 0x000fea0003800000 */
.L_x_77:
[----:B------:R-:W-:Y:S02]  /*4600*/  MOV R2, 0x4620 ;  /* 0x0000462000027802 */ /* 0x000fe40000000f00 */
[----:B-1-3-5:R-:W-:Y:S05]  /*4610*/  CALL.REL.NOINC `($__internal_2_$__cuda_sm10x_tcgen05_guardrail_trap_unallocated_columns_being_dealloced) ;  /* 0x0000005800cc7944 */ /* 0x02afea0003c00000 */
.L_x_79:
[----:B------:R-:W-:Y:S01]  /*4620*/  NOP ;  /* 0x0000000000007918 */ /* 0x000fe20000000000 */
[----:B---3--:R-:W-:Y:S05]  /*4630*/  EXIT ;  /* 0x000000000000794d */ /* 0x008fea0003800000 */
.L_x_63:
[----:B------:R-:W2:Y:S01]  /*4640*/  LDC R3, c[0x0][0x384] ;  /* 0x0000e100ff037b82 */ /* 0x000ea20000000800 */
[----:B------:R-:W-:Y:S01]  /*4650*/  UISETP.NE.OR UP6, UPT, UR4, 0x3, !UP6 ;  /* 0x000000030400788c */ /* 0x000fe2000f7c5670 */
[----:B--2---:R-:W-:-:S08]  /*4660*/  IADD3 R3, PT, PT, R3, 0x7f, RZ ;  /* 0x0000007f03037810 */ /* 0x004fd00007ffe0ff */
[----:B------:R-:W-:Y:S05]  /*4670*/  BRA.U UP6, `(.L_x_80) ;  /* 0x00000015060c7547 */ /* 0x000fea000b800000 */
[----:B------:R-:W2:Y:S01]  /*4680*/  LDC R20, c[0x0][0x388] ;  /* 0x0000e200ff147b82 */ /* 0x000ea20000000800 */
[----:B------:R-:W3:Y:S01]  /*4690*/  LDCU.64 UR6, c[0x0][0x888] ;  /* 0x00011100ff0677ac */ /* 0x000ee20008000a00 */
[----:B------:R-:W-:Y:S01]  /*46a0*/  SHF.R.S32.HI R32, RZ, 0x1f, R3 ;  /* 0x0000001fff207819 */ /* 0x000fe20000011403 */
[----:B------:R-:W-:Y:S01]  /*46b0*/  IMAD.MOV.U32 R27, RZ, RZ, 0x1 ;  /* 0x00000001ff1b7424 */ /* 0x000fe200078e00ff */
[----:B------:R-:W4:Y:S02]  /*46c0*/  LDCU.64 UR4, c[0x0][0x890] ;  /* 0x00011200ff0477ac */ /* 0x000f240008000a00 */
[----:B------:R-:W-:Y:S01]  /*46d0*/  LEA.HI R32, R32, R3, RZ, 0x7 ;  /* 0x0000000320207211 */ /* 0x000fe200078f38ff */
[----:B------:R-:W-:Y:S01]  /*46e0*/  IMAD.MOV.U32 R25, RZ, RZ, RZ ;  /* 0x000000ffff197224 */ /* 0x000fe200078e00ff */
[----:B------:R-:W1:Y:S01]  /*46f0*/  LDC R0, c[0x0][0xb30] ;  /* 0x0002cc00ff007b82 */ /* 0x000e620000000800 */
[----:B------:R-:W-:Y:S01]  /*4700*/  UMOV UR15, 0x400 ;  /* 0x00000400000f7882 */ /* 0x000fe20000000000 */
[----:B------:R-:W-:Y:S01]  /*4710*/  IMAD.MOV.U32 R24, RZ, RZ, 0x1000 ;  /* 0x00001000ff187424 */ /* 0x000fe200078e00ff */
[----:B------:R-:W-:Y:S01]  /*4720*/  ULEA UR15, UR48, UR15, 0x18 ;  /* 0x0000000f300f7291 */ /* 0x000fe2000f8ec0ff */
[----:B------:R-:W-:Y:S01]  /*4730*/  SHF.R.S32.HI R32, RZ, 0x7, R32 ;  /* 0x00000007ff207819 */ /* 0x000fe20000011420 */
[----:B------:R-:W-:-:S02]  /*4740*/  USEL UR22, URZ, 0x1, UP5 ;  /* 0x00000001ff167887 */ /* 0x000fc4000a800000 */
[----:B------:R-:W-:Y:S01]  /*4750*/  UIADD3 UR23, UPT, UPT, UR15, 0x128, URZ ;  /* 0x000001280f177890 */ /* 0x000fe2000fffe0ff */
[----:B------:R-:W1:Y:S01]  /*4760*/  LDC R23, c[0x0][0x370] ;  /* 0x0000dc00ff177b82 */ /* 0x000e620000000800 */
[----:B------:R-:W-:Y:S02]  /*4770*/  UIADD3 UR33, UPT, UPT, UR15, 0x110, URZ ;  /* 0x000001100f217890 */ /* 0x000fe4000fffe0ff */
[----:B---3--:R-:W-:Y:S02]  /*4780*/  UISETP.NE.U32.AND UP2, UPT, UR6, URZ, UPT ;  /* 0x000000ff0600728c */ /* 0x008fe4000bf45070 */
[----:B------:R-:W-:Y:S02]  /*4790*/  UIADD3 UR25, UPT, UPT, UR15, 0x118, URZ ;  /* 0x000001180f197890 */ /* 0x000fe4000fffe0ff */
[----:B------:R-:W-:Y:S01]  /*47a0*/  UISETP.NE.AND.EX UP2, UPT, UR7, URZ, UPT, UP2 ;  /* 0x000000ff0700728c */ /* 0x000fe2000bf45320 */
[----:B------:R-:W3:Y:S01]  /*47b0*/  LDC R2, c[0x0][0xb0c] ;  /* 0x0002c300ff027b82 */ /* 0x000ee20000000800 */
[C---:B--2---:R-:W-:Y:S01]  /*47c0*/  R2UR UR7, R20.reuse ;  /* 0x00000000140772ca */ /* 0x044fe200000e0000 */
[----:B----4-:R-:W-:Y:S01]  /*47d0*/  UISETP.NE.U32.AND UP3, UPT, UR4, URZ, UPT ;  /* 0x000000ff0400728c */ /* 0x010fe2000bf65070 */
[----:B------:R-:W-:Y:S01]  /*47e0*/  R2UR UR6, R20 ;  /* 0x00000000140672ca */ /* 0x000fe200000e0000 */
[----:B------:R-:W-:-:S02]  /*47f0*/  UIADD3 UR14, UPT, UPT, UR15, 0x168, URZ ;  /* 0x000001680f0e7890 */ /* 0x000fc4000fffe0ff */
[----:B------:R-:W-:Y:S02]  /*4800*/  UIADD3 UR17, UPT, UPT, UR15, 0x120, URZ ;  /* 0x000001200f117890 */ /* 0x000fe4000fffe0ff */
[----:B------:R-:W2:Y:S01]  /*4810*/  LDC R18, c[0x0][0xb20] ;  /* 0x0002c800ff127b82 */ /* 0x000ea20000000800 */
[----:B-1----:R-:W-:Y:S01]  /*4820*/  ISETP.NE.AND P1, PT, R0, 0x1, PT ;  /* 0x000000010000780c */ /* 0x002fe20003f25270 */
[----:B------:R-:W-:Y:S02]  /*4830*/  UPRMT UR23, UR48, 0x654, UR23 ;  /* 0x0000065430177896 */ /* 0x000fe40008000017 */
[----:B------:R-:W-:Y:S02]  /*4840*/  UPRMT UR31, UR48, 0x654, UR33 ;  /* 0x00000654301f7896 */ /* 0x000fe40008000021 */
[----:B------:R-:W-:Y:S02]  /*4850*/  UPRMT UR30, UR48, 0x654, UR25 ;  /* 0x00000654301e7896 */ /* 0x000fe40008000019 */
[----:B------:R-:W1:Y:S01]  /*4860*/  LDC.64 R36, c[0x0][0x348] ;  /* 0x0000d200ff247b82 */ /* 0x000e620000000a00 */
[----:B------:R-:W-:-:S02]  /*4870*/  UPLOP3.LUT UP1, UPT, UPT, UPT, UPT, 0x40, 0x4 ;  /* 0x000000000004789c */ /* 0x000fc40003f2e870 */
[----:B------:R-:W-:Y:S02]  /*4880*/  UPRMT UR14, URZ, 0x654, UR14 ;  /* 0x00000654ff0e7896 */ /* 0x000fe4000800000e */
[----:B------:R-:W-:Y:S02]  /*4890*/  UPRMT UR48, UR48, 0x654, UR17 ;  /* 0x0000065430307896 */ /* 0x000fe40008000011 */
[----:B------:R-:W-:Y:S01]  /*48a0*/  UISETP.NE.AND.EX UP3, UPT, UR5, URZ, UPT, UP3 ;  /* 0x000000ff0500728c */ /* 0x000fe2000bf65330 */
[----:B------:R-:W4:Y:S08]  /*48b0*/  LDC.64 R16, c[0x0][0xb10] ;  /* 0x0002c400ff107b82 */ /* 0x000f300000000a00 */
[----:B------:R-:W1:Y:S08]  /*48c0*/  LDC.64 R6, c[0x0][0xb18] ;  /* 0x0002c600ff067b82 */ /* 0x000e700000000a00 */
[----:B------:R-:W1:Y:S08]  /*48d0*/  LDC.64 R4, c[0x0][0xb28] ;  /* 0x0002ca00ff047b82 */ /* 0x000e700000000a00 */
[----:B---3--:R-:W1:Y:S02]  /*48e0*/  LDC R22, c[0x0][0x374] ;  /* 0x0000dd00ff167b82 */ /* 0x008e640000000800 */
.L_x_91:
[----:B------:R-:W-:Y:S02]  /*48f0*/  IABS R14, R32 ;  /* 0x00000020000e7213 */ /* 0x000fe40000000000 */
[----:B------:R-:W-:Y:S02]  /*4900*/  SHF.L.U32 R0, R25, 0x1f, RZ ;  /* 0x0000001f19007819 */ /* 0x000fe400000006ff */
[----:B---3--:R-:W3:Y:S01]  /*4910*/  I2F.RP R9, R14 ;  /* 0x0000000e00097306 */ /* 0x008ee20000209400 */
[----:B------:R-:W-:Y:S01]  /*4920*/  IABS R10, R20 ;  /* 0x00000014000a7213 */ /* 0x000fe20000000000 */
[----:B------:R-:W2:Y:S01]  /*4930*/  SYNCS.PHASECHK.TRANS64.TRYWAIT P2, [UR15+0x160], R0 ;  /* 0x00016000ff0075a7 */ /* 0x000ea2000804110f */
[----:B------:R-:W-:Y:S02]  /*4940*/  IABS R12, R32 ;  /* 0x00000020000c7213 */ /* 0x000fe40000000000 */
[----:B------:R-:W-:Y:S05]  /*4950*/  ISETP.NE.AND P3, PT, R32, RZ, PT ;  /* 0x000000ff2000720c */ /* 0x000fea0003f65270 */
[----:B------:R-:W4:Y:S01]  /*4960*/  I2F.RP R11, R10 ;  /* 0x0000000a000b7306 */ /* 0x000f220000209400 */
[----:B------:R-:W-:Y:S09]  /*4970*/  IMAD.MOV R12, RZ, RZ, -R12 ;  /* 0x000000ffff0c7224 */ /* 0x000ff200078e0a0c */
[----:B---3--:R-:W3:Y:S10]  /*4980*/  MUFU.RCP R3, R9 ;  /* 0x0000000900037308 */ /* 0x008ef40000001000 */
[----:B----4-:R-:W4:Y:S01]  /*4990*/  MUFU.RCP R11, R11 ;  /* 0x0000000b000b7308 */ /* 0x010f220000001000 */
[----:B---3--:R-:W-:Y:S09]  /*49a0*/  VIADD R30, R3, 0xffffffe ;  /* 0x0ffffffe031e7836 */ /* 0x008ff20000000000 */
[----:B------:R-:W3:Y:S01]  /*49b0*/  F2I.FTZ.U32.TRUNC.NTZ R31, R30 ;  /* 0x0000001e001f7305 */ /* 0x000ee2000021f000 */
[----:B----4-:R-:W-:Y:S09]  /*49c0*/  VIADD R9, R11, 0xffffffe ;  /* 0x0ffffffe0b097836 */ /* 0x010ff20000000000 */
[----:B------:R-:W4:Y:S01]  /*49d0*/  F2I.FTZ.U32.TRUNC.NTZ R9, R9 ;  /* 0x0000000900097305 */ /* 0x000f22000021f000 */
[--C-:B---3--:R-:W-:Y:S02]  /*49e0*/  IMAD.MOV R3, RZ, RZ, -R31.reuse ;  /* 0x000000ffff037224 */ /* 0x108fe400078e0a1f */
[----:B------:R-:W-:Y:S02]  /*49f0*/  IMAD.MOV.U32 R30, RZ, RZ, RZ ;  /* 0x000000ffff1e7224 */ /* 0x000fe400078e00ff */
[----:B------:R-:W-:Y:S01]  /*4a00*/  IMAD R28, R3, R14, RZ ;  /* 0x0000000e031c7224 */ /* 0x000fe200078e02ff */
[----:B------:R-:W-:Y:S03]  /*4a10*/  IABS R3, R19 ;  /* 0x0000001300037213 */ /* 0x000fe60000000000 */
[----:B------:R-:W-:Y:S06]  /*4a20*/  IMAD.HI.U32 R28, R31, R28, R30 ;  /* 0x0000001c1f1c7227 */ /* 0x000fec00078e001e */
[----:B-----5:R-:W-:Y:S04]  /*4a30*/  IMAD.HI.U32 R33, R28, R3, RZ ;  /* 0x000000031c217227 */ /* 0x020fe800078e00ff */
[----:B------:R-:W-:Y:S05]  /*4a40*/  IMAD R3, R33, R12, R3 ;  /* 0x0000000c21037224 */ /* 0x000fea00078e0203 */
[----:B------:R-:W-:Y:S11]  /*4a50*/  ISETP.GT.U32.AND P0, PT, R14, R3, PT ;  /* 0x000000030e00720c */ /* 0x000ff60003f04070 */
[----:B------:R-:W-:Y:S02]  /*4a60*/  @!UPT UIADD3 URZ, UPT, UPT, URZ, URZ, URZ ;  /* 0x000000fffffff290 */ /* 0x000fe4000fffe0ff */
[-C--:B------:R-:W-:Y:S01]  /*4a70*/  @!P0 IADD3 R3, PT, PT, R3, -R14.reuse, RZ ;  /* 0x8000000e03038210 */ /* 0x080fe20007ffe0ff */
[----:B------:R-:W-:Y:S03]  /*4a80*/  @!P0 VIADD R33, R33, 0x1 ;  /* 0x0000000121218836 */ /* 0x000fe60000000000 */
[----:B------:R-:W-:Y:S02]  /*4a90*/  ISETP.GE.U32.AND P4, PT, R3, R14, PT ;  /* 0x0000000e0300720c */ /* 0x000fe40003f86070 */
[----:B------:R-:W-:Y:S04]  /*4aa0*/  LOP3.LUT R3, R19, R32, RZ, 0x3c, !PT ;  /* 0x0000002013037212 */ /* 0x000fe800078e3cff */
[----:B------:R-:W-:Y:S07]  /*4ab0*/  ISETP.GE.AND P0, PT, R3, RZ, PT ;  /* 0x000000ff0300720c */ /* 0x000fee0003f06270 */
[----:B------:R-:W-:Y:S01]  /*4ac0*/  @P4 IADD3 R33, PT, PT, R33, 0x1, RZ ;  /* 0x0000000121214810 */ /* 0x000fe20007ffe0ff */
[----:B--2-4-:R-:W-:Y:S06]  /*4ad0*/  @!P2 BRA `(.L_x_81) ;  /* 0x00000050002ca947 */ /* 0x014fec0003800000 */
.L_x_194:
[----:B------:R-:W-:Y:S01]  /*4ae0*/  MOV R15, R9 ;  /* 0x00000009000f7202 */ /* 0x000fe20000000f00 */
[----:B------:R-:W3:Y:S01]  /*4af0*/  LDS.128 R28, [UR15+0x1a0] ;  /* 0x0001a00fff1c7984 */ /* 0x000ee20008000c00 */
[----:B--2---:R-:W-:Y:S02]  /*4b00*/  IMAD.MOV R0, RZ, RZ, -R9 ;  /* 0x000000ffff007224 */ /* 0x004fe400078e0a09 */
[----:B------:R-:W-:Y:S01]  /*4b10*/  @!P0 IMAD.MOV R33, RZ, RZ, -R33 ;  /* 0x000000ffff218224 */ /* 0x000fe200078e0a21 */
[----:B------:R-:W-:Y:S01]  /*4b20*/  @!P3 LOP3.LUT R33, RZ, R32, RZ, 0x33, !PT ;  /* 0x00000020ff21b212 */ /* 0x000fe200078e33ff */
[----:B------:R-:W-:Y:S01]  /*4b30*/  IMAD R38, R0, R10, RZ ;  /* 0x0000000a00267224 */ /* 0x000fe200078e02ff */
[----:B------:R-:W-:Y:S01]  /*4b40*/  ISETP.GE.AND P0, PT, R26, 0x1, PT ;  /* 0x000000011a00780c */ /* 0x000fe20003f06270 */
[----:B------:R-:W-:Y:S01]  /*4b50*/  IMAD.MOV.U32 R14, RZ, RZ, RZ ;  /* 0x000000ffff0e7224 */ /* 0x000fe200078e00ff */
[----:B------:R-:W-:Y:S01]  /*4b60*/  IABS R3, R33 ;  /* 0x0000002100037213 */ /* 0x000fe20000000000 */
[----:B------:R-:W-:Y:S01]  /*4b70*/  @!PT LDS RZ, [RZ] ;  /* 0x00000000fffff984 */ /* 0x000fe20000000800 */
[----:B------:R-:W-:Y:S01]  /*4b80*/  @!PT LDS RZ, [RZ] ;  /* 0x00000000fffff984 */ /* 0x000fe20000000800 */
[----:B------:R-:W-:Y:S01]  /*4b90*/  @!PT LDS RZ, [RZ] ;  /* 0x00000000fffff984 */ /* 0x000fe20000000800 */
[----:B------:R-:W-:Y:S01]  /*4ba0*/  @!PT LDS RZ, [RZ] ;  /* 0x00000000fffff984 */ /* 0x000fe20000000800 */
[----:B------:R2:W-:Y:S06]  /*4bb0*/  MEMBAR.ALL.CTA ;  /* 0x0000000000007992 */ /* 0x0005ec0000008000 */
[----:B--2---:R-:W2:Y:S01]  /*4bc0*/  FENCE.VIEW.ASYNC.S ;  /* 0x00000000000073c6 */ /* 0x004ea20000000000 */
[----:B------:R-:W-:Y:S01]  /*4bd0*/  LOP3.LUT R34, R33, R20, RZ, 0x3c, !PT ;  /* 0x0000001421227212 */ /* 0x000fe200078e3cff */
[----:B------:R-:W-:Y:S06]  /*4be0*/  IMAD.HI.U32 R38, R9, R38, R14 ;  /* 0x0000002609267227 */ /* 0x000fec00078e000e */
[----:B------:R-:W-:Y:S04]  /*4bf0*/  IMAD.HI.U32 R38, R38, R3, RZ ;  /* 0x0000000326267227 */ /* 0x000fe800078e00ff */
[----:B------:R-:W-:Y:S04]  /*4c00*/  IMAD.MOV R0, RZ, RZ, -R38 ;  /* 0x000000ffff007224 */ /* 0x000fe800078e0a26 */
[C---:B------:R-:W-:Y:S05]  /*4c10*/  IMAD R3, R10.reuse, R0, R3 ;  /* 0x000000000a037224 */ /* 0x040fea00078e0203 */
[----:B------:R-:W-:Y:S01]  /*4c20*/  ISETP.GT.U32.AND P4, PT, R10, R3, PT ;  /* 0x000000030a00720c */ /* 0x000fe20003f84070 */
[----:B--2---:R-:W-:Y:S01]  /*4c30*/  SYNCS.ARRIVE.TRANS64.RED.A1T0 RZ, [UR14], RZ ;  /* 0x000000ffffff79a7 */ /* 0x004fe2000810040e */
[----:B---3--:R-:W-:Y:S11]  /*4c40*/  LOP3.LUT P3, RZ, R30, 0x1, RZ, 0xc0, !PT ;  /* 0x000000011eff7812 */ /* 0x008ff6000786c0ff */
[-C--:B------:R-:W-:Y:S04]  /*4c50*/  @!P4 IADD3 R3, PT, PT, R3, -R10.reuse, RZ ;  /* 0x8000000a0303c210 */ /* 0x080fe80007ffe0ff */
[----:B------:R-:W-:Y:S02]  /*4c60*/  ISETP.GE.U32.AND P5, PT, R3, R10, PT ;  /* 0x0000000a0300720c */ /* 0x000fe40003fa6070 */
[----:B------:R-:W-:Y:S02]  /*4c70*/  @P3 MOV R13, R28 ;  /* 0x0000001c000d3202 */ /* 0x000fe40000000f00 */
[----:B------:R-:W-:Y:S01]  /*4c80*/  @P3 LOP3.LUT R8, R29, 0xffff, RZ, 0xc0, !PT ;  /* 0x0000ffff1d083812 */ /* 0x000fe200078ec0ff */
[----:B------:R-:W-:Y:S08]  /*4c90*/  @!P0 BRA `(.L_x_82) ;  /* 0x0000000000a48947 */ /* 0x000ff00003800000 */
[----:B-1----:R-:W-:Y:S01]  /*4ca0*/  IMAD.HI.U32 R39, R22, R7, RZ ;  /* 0x0000000716277227 */ /* 0x002fe200078e00ff */
[----:B------:R-:W-:Y:S02]  /*4cb0*/  ISETP.NE.AND P0, PT, R6, 0x1, PT ;  /* 0x000000010600780c */ /* 0x000fe40003f05270 */
[----:B------:R-:W-:Y:S01]  /*4cc0*/  ISETP.NE.AND P2, PT, R26, 0x1, PT ;  /* 0x000000011a00780c */ /* 0x000fe20003f45270 */
[----:B------:R-:W-:Y:S01]  /*4cd0*/  IMAD.HI.U32 R40, R23, R16, RZ ;  /* 0x0000001017287227 */ /* 0x000fe200078e00ff */
[----:B------:R-:W-:Y:S02]  /*4ce0*/  SHF.R.U32.HI R39, RZ, R18, R39 ;  /* 0x00000012ff277219 */ /* 0x000fe40000011627 */
[----:B------:R-:W-:Y:S01]  /*4cf0*/  ISETP.NE.AND P6, PT, R2, 0x1, PT ;  /* 0x000000010200780c */ /* 0x000fe20003fc5270 */
[----:B------:R-:W-:Y:S01]  /*4d00*/  IMAD.HI.U32 R42, R13, R16, RZ ;  /* 0x000000100d2a7227 */ /* 0x000fe200078e00ff */
[----:B------:R-:W-:Y:S02]  /*4d10*/  SHF.R.U32.HI R40, RZ, R17, R40 ;  /* 0x00000011ff287219 */ /* 0x000fe40000011628 */
[----:B------:R-:W-:Y:S01]  /*4d20*/  SEL R3, R22, R39, !P0 ;  /* 0x0000002716037207 */ /* 0x000fe20004000000 */
[C---:B------:R-:W-:Y:S01]  /*4d30*/  IMAD.HI.U32 R39, R8.reuse, R7, RZ ;  /* 0x0000000708277227 */ /* 0x040fe200078e00ff */
[----:B------:R-:W-:Y:S02]  /*4d40*/  SEL R11, R23, R40, !P6 ;  /* 0x00000028170b7207 */ /* 0x000fe40007000000 */
[----:B------:R-:W-:Y:S01]  /*4d50*/  SHF.R.U32.HI R42, RZ, R17, R42 ;  /* 0x00000011ff2a7219 */ /* 0x000fe2000001162a */
[----:B------:R-:W-:Y:S01]  /*4d60*/  IMAD.HI.U32 R44, R3, R4, RZ ;  /* 0x00000004032c7227 */ /* 0x000fe200078e00ff */
[----:B------:R-:W-:Y:S03]  /*4d70*/  SHF.R.U32.HI R39, RZ, R18, R39 ;  /* 0x00000012ff277219 */ /* 0x000fe60000011627 */
[----:B------:R-:W-:Y:S01]  /*4d80*/  IMAD.HI.U32 R40, R11, R4, RZ ;  /* 0x000000040b287227 */ /* 0x000fe200078e00ff */
[----:B------:R-:W-:Y:S02]  /*4d90*/  @P2 SHF.R.U32.HI R3, RZ, R5, R44 ;  /* 0x00000005ff032219 */ /* 0x000fe4000001162c */
[----:B------:R-:W-:Y:S02]  /*4da0*/  SEL R9, R8, R39, !P0 ;  /* 0x0000002708097207 */ /* 0x000fe40004000000 */
[----:B------:R-:W-:Y:S01]  /*4db0*/  @P2 SHF.R.U32.HI R11, RZ, R5, R40 ;  /* 0x00000005ff0b2219 */ /* 0x000fe20000011628 */
[C---:B------:R-:W-:Y:S01]  /*4dc0*/  IMAD R10, R26.reuse, R3, RZ ;  /* 0x000000031a0a7224 */ /* 0x040fe200078e02ff */
[----:B------:R-:W-:Y:S01]  /*4dd0*/  SEL R3, R13, R42, !P6 ;  /* 0x0000002a0d037207 */ /* 0x000fe20007000000 */
[C---:B------:R-:W-:Y:S03]  /*4de0*/  IMAD.HI.U32 R14, R9.reuse, R4, RZ ;  /* 0x00000004090e7227 */ /* 0x040fe600078e00ff */
[----:B------:R-:W-:Y:S01]  /*4df0*/  ISETP.GE.AND P0, PT, R9, R10, PT ;  /* 0x0000000a0900720c */ /* 0x000fe20003f06270 */
[C---:B------:R-:W-:Y:S01]  /*4e00*/  IMAD R12, R26.reuse, R11, RZ ;  /* 0x0000000b1a0c7224 */ /* 0x040fe200078e02ff */
[-C--:B------:R-:W-:Y:S04]  /*4e10*/  SHF.R.U32.HI R14, RZ, R5.reuse, R14 ;  /* 0x00000005ff0e7219 */ /* 0x080fe8000001160e */
[----:B------:R-:W-:Y:S02]  /*4e20*/  ISETP.GE.OR P0, PT, R3, R12, P0 ;  /* 0x0000000c0300720c */ /* 0x000fe40000706670 */
[----:B------:R-:W-:Y:S05]  /*4e30*/  SEL R15, R9, R14, !P2 ;  /* 0x0000000e090f7207 */ /* 0x000fea0005000000 */
[----:B------:R-:W-:Y:S04]  /*4e40*/  IMAD.MOV R14, RZ, RZ, -R15 ;  /* 0x000000ffff0e7224 */ /* 0x000fe800078e0a0f */
[----:B------:R-:W-:Y:S02]  /*4e50*/  IMAD R14, R26, R14, R9 ;  /* 0x0000000e1a0e7224 */ /* 0x000fe400078e0209 */
[C---:B------:R-:W-:Y:S05]  /*4e60*/  @!P0 IMAD.HI.U32 R10, R3.reuse, R4, RZ ;  /* 0x00000004030a8227 */ /* 0x040fea00078e00ff */
[----:B------:R-:W-:Y:S04]  /*4e70*/  @!P0 SHF.R.U32.HI R10, RZ, R5, R10 ;  /* 0x00000005ff0a8219 */ /* 0x000fe8000001160a */
[----:B------:R-:W-:Y:S01]  /*4e80*/  @!P0 SEL R0, R3, R10, !P2 ;  /* 0x0000000a03008207 */ /* 0x000fe20005000000 */
[----:B------:R-:W-:Y:S03]  /*4e90*/  IMAD.MOV R10, RZ, RZ, -R3 ;  /* 0x000000ffff0a7224 */ /* 0x000fe600078e0a03 */
[----:B------:R-:W-:Y:S01]  /*4ea0*/  @!P0 IADD3 R15, PT, PT, R15, -R0, RZ ;  /* 0x800000000f0f8210 */ /* 0x000fe20007ffe0ff */
[----:B------:R-:W-:Y:S01]  /*4eb0*/  @!P0 IMAD R0, R11, R14, R0 ;  /* 0x0000000e0b008224 */ /* 0x000fe200078e0200 */
[----:B------:R-:W-:Y:S01]  /*4ec0*/  IADD3 R11, PT, PT, -R9, RZ, RZ ;  /* 0x000000ff090b7210 */ /* 0x000fe20007ffe1ff */
[----:B------:R-:W-:Y:S02]  /*4ed0*/  IMAD R13, R2, R10, R13 ;  /* 0x0000000a020d7224 */ /* 0x000fe400078e020d */
[----:B------:R-:W-:Y:S02]  /*4ee0*/  @!P0 IMAD R9, R15, R26, R3 ;  /* 0x0000001a0f098224 */ /* 0x000fe400078e0203 */
[----:B------:R-:W-:Y:S02]  /*4ef0*/  @!P0 IMAD.MOV.U32 R3, RZ, RZ, R0 ;  /* 0x000000ffff038224 */ /* 0x000fe400078e0000 */
[----:B------:R-:W-:Y:S02]  /*4f00*/  IMAD R8, R6, R11, R8 ;  /* 0x0000000b06087224 */ /* 0x000fe400078e0208 */
[----:B------:R-:W-:Y:S02]  /*4f10*/  IMAD R13, R3, R2, R13 ;  /* 0x00000002030d7224 */ /* 0x000fe400078e020d */
[----:B------:R-:W-:Y:S02]  /*4f20*/  IMAD R8, R9, R6, R8 ;  /* 0x0000000609087224 */ /* 0x000fe400078e0208 */
.L_x_82:
[----:B------:R-:W-:Y:S05]  /*4f30*/  BRA.U UP1, `(.L_x_83) ;  /* 0x0000000101107547 */ /* 0x000fea000b800000 */
[----:B------:R-:W-:Y:S04]  /*4f40*/  MOV R0, UR22 ;  /* 0x0000001600007c02 */ /* 0x000fe80008000f00 */
[----:B------:R-:W-:Y:S04]  /*4f50*/  SHF.L.U32 R3, R0, 0x1f, RZ ;  /* 0x0000001f00037819 */ /* 0x000fe800000006ff */
[----:B------:R-:W2:Y:S02]  /*4f60*/  SYNCS.PHASECHK.TRANS64.TRYWAIT P0, [UR15+0x158], R3 ;  /* 0x00015803ff0075a7 */ /* 0x000ea4000800110f */
[----:B--2---:R-:W-:Y:S05]  /*4f70*/  @!P0 BRA `(.L_x_84) ;  /* 0x0000004c001c8947 */ /* 0x004fea0003800000 */
.L_x_83:
[----:B------:R-:W-:Y:S01]  /*4f80*/  R2UR UR8, R34 ;  /* 0x00000000220872ca */ /* 0x000fe200000e0000 */
[----:B------:R-:W-:Y:S01]  /*4f90*/  @!P4 VIADD R38, R38, 0x1 ;  /* 0x000000012626c836 */ /* 0x000fe20000000000 */
[----:B------:R-:W-:Y:S01]  /*4fa0*/  ISETP.NE.AND P0, PT, R20, RZ, PT ;  /* 0x000000ff1400720c */ /* 0x000fe20003f05270 */
[----:B--2---:R-:W-:Y:S01]  /*4fb0*/  IMAD.MOV R0, RZ, RZ, -R33 ;  /* 0x000000ffff007224 */ /* 0x004fe200078e0a21 */
[----:B------:R-:W-:Y:S01]  /*4fc0*/  R2UR UR35, R21 ;  /* 0x00000000152372ca */ /* 0x000fe200000e0000 */
[----:B------:R-:W-:Y:S01]  /*4fd0*/  @P5 VIADD R38, R38, 0x1 ;  /* 0x0000000126265836 */ /* 0x000fe20000000000 */
[----:B------:R-:W-:Y:S01]  /*4fe0*/  R2UR UR36, R33 ;  /* 0x00000000212472ca */ /* 0x000fe200000e0000 */
[----:B------:R-:W-:Y:S01]  /*4ff0*/  IMAD R19, R32, R0, R19 ;  /* 0x0000000020137224 */ /* 0x000fe200078e0213 */
[----:B------:R-:W-:Y:S02]  /*5000*/  ISETP.NE.U32.AND P2, PT, RZ, UR4, PT ;  /* 0x00000004ff007c0c */ /* 0x000fe4000bf45070 */
[----:B------:R-:W-:Y:S02]  /*5010*/  R2UR UR37, R38 ;  /* 0x00000000262572ca */ /* 0x000fe400000e0000 */
[----:B------:R-:W-:Y:S01]  /*5020*/  R2UR UR34, R19 ;  /* 0x00000000132272ca */ /* 0x000fe200000e0000 */
[----:B------:R-:W-:Y:S01]  /*5030*/  UISETP.GE.AND UP4, UPT, UR8, URZ, UPT ;  /* 0x000000ff0800728c */ /* 0x000fe2000bf86270 */
[----:B------:R-:W-:Y:S01]  /*5040*/  ISETP.NE.AND.EX P2, PT, RZ, UR5, PT, P2 ;  /* 0x00000005ff007c0c */ /* 0x000fe2000bf45320 */
[----:B------:R-:W-:Y:S01]  /*5050*/  VOTEU.ALL UP1, P0 ;  /* 0x0000000000ff7886 */ /* 0x000fe20000020000 */
[----:B------:R-:W-:Y:S01]  /*5060*/  SHF.L.U32 R12, R27, 0x1f, RZ ;  /* 0x0000001f1b0c7819 */ /* 0x000fe200000006ff */
[----:B------:R-:W-:Y:S07]  /*5070*/  USHF.L.U32 UR35, UR35, 0x6, URZ ;  /* 0x0000000623237899 */ /* 0x000fee00080006ff */
[----:B------:R-:W-:Y:S02]  /*5080*/  @!UP4 UIADD3 UR37, UPT, UPT, -UR37, URZ, URZ ;  /* 0x000000ff2525c290 */ /* 0x000fe4000fffe1ff */
[----:B------:R-:W-:Y:S02]  /*5090*/  @!UP1 ULOP3.LUT UR37, URZ, UR7, URZ, 0x33, !UPT ;  /* 0x00000007ff259292 */ /* 0x000fe4000f8e33ff */
[----:B------:R-:W-:Y:S04]  /*50a0*/  USHF.L.U32 UR34, UR34, 0x7, URZ ;  /* 0x0000000722227899 */ /* 0x000fe800080006ff */
[----:B------:R-:W-:Y:S05]  /*50b0*/  IMAD R0, RZ, RZ, -UR37 ;  /* 0x80000025ff007e24 */ /* 0x000fea000f8e02ff */
[----:B------:R-:W-:Y:S11]  /*50c0*/  R2UR UR8, R0 ;  /* 0x00000000000872ca */ /* 0x000ff600000e0000 */
[----:B------:R-:W-:Y:S02]  /*50d0*/  @!UPT UIADD3 URZ, UPT, UPT, URZ, URZ, URZ ;  /* 0x000000fffffff290 */ /* 0x000fe4000fffe0ff */
[----:B------:R-:W-:Y:S01]  /*50e0*/  UIMAD UR36, UR6, UR8, UR36 ;  /* 0x00000008062472a4 */ /* 0x000fe2000f8e0224 */
[----:B------:R-:W-:Y:S11]  /*50f0*/  BRA.U !UP3, `(.L_x_85) ;  /* 0x000000010b347547 */ /* 0x000ff6000b800000 */
[----:B------:R-:W-:Y:S01]  /*5100*/  UPLOP3.LUT UP0, UPT, UPT, UPT, UP2, 0x80, 0x8 ;  /* 0x000000000008789c */ /* 0x000fe20003f0f020 */
[----:B------:R-:W-:Y:S02]  /*5110*/  HFMA2 R0, -RZ, RZ, 0, 5.9604644775390625e-08 ;  /* 0x00000001ff007431 */ /* 0x000fe400000001ff */
[----:B------:R-:W-:Y:S03]  /*5120*/  IMAD.MOV.U32 R59, RZ, RZ, 0x1 ;  /* 0x00000001ff3b7424 */ /* 0x000fe600078e00ff */
[----:B------:R-:W-:Y:S05]  /*5130*/  PLOP3.LUT P0, PT, PT, PT, UP0, 0x80, 0x8 ;  /* 0x000000000008781c */ /* 0x000fea0003f0f008 */
[----:B------:R-:W2:Y:S01]  /*5140*/  @UP0 LDCU.64 UR10, c[0x0][0x888] ;  /* 0x00011100ff0a07ac */ /* 0x000ea20008000a00 */
[----:B------:R-:W-:Y:S07]  /*5150*/  @UP0 UIMAD UR8, UR45, UR4, URZ ;  /* 0x000000042d0802a4 */ /* 0x000fee000f8e02ff */
[----:B------:R-:W-:Y:S01]  /*5160*/  @!P0 PRMT R59, R0, 0x7610, R59 ;  /* 0x00007610003b8816 */ /* 0x000fe2000000003b */
[----:B--2---:R-:W-:Y:S03]  /*5170*/  @UP0 UIMAD.WIDE UR10, UR8, 0x4, UR10 ;  /* 0x00000004080a08a5 */ /* 0x004fe6000f8e020a */
[----:B------:R-:W2:Y:S03]  /*5180*/  @!UP0 LDCU UR8, c[0x0][0x880] ;  /* 0x00011000ff0887ac */ /* 0x000ea60008000800 */
[----:B------:R-:W-:Y:S01]  /*5190*/  IMAD.U32 R10, RZ, RZ, UR10 ;  /* 0x0000000aff0a7e24 */ /* 0x000fe2000f8e00ff */
[----:B------:R-:W-:Y:S05]  /*51a0*/  MOV R11, UR11 ;  /* 0x0000000b000b7c02 */ /* 0x000fea0008000f00 */
[----:B------:R3:W5:Y:S02]  /*51b0*/  @P0 LDG.E R35, desc[UR46][R10.64] ;  /* 0x0000002e0a230981 */ /* 0x000764000c1e1900 */
[----:B--23--:R-:W-:Y:S07]  /*51c0*/  @!P0 IMAD.U32 R35, RZ, RZ, UR8 ;  /* 0x00000008ff238e24 */ /* 0x00cfee000f8e00ff */
.L_x_85:
[----:B-----5:R-:W-:Y:S01]  /*51d0*/  @!P2 FSETP.EQ.AND P0, PT, R35, RZ, PT ;  /* 0x000000ff2300a20b */ /* 0x020fe20003f02000 */
[----:B------:R-:W-:Y:S01]  /*51e0*/  @!UPT UIADD3 URZ, UPT, UPT, URZ, URZ, URZ ;  /* 0x000000fffffff290 */ /* 0x000fe2000fffe0ff */
[----:B------:R-:W-:Y:S11]  /*51f0*/  @!P2 BRA `(.L_x_86) ;  /* 0x000000000014a947 */ /* 0x000ff60003800000 */
[----:B------:R-:W-:Y:S02]  /*5200*/  LOP3.LUT P2, RZ, R59, 0xff, RZ, 0xc0, !PT ;  /* 0x000000ff3bff7812 */ /* 0x000fe4000784c0ff */
[----:B------:R-:W-:Y:S04]  /*5210*/  PLOP3.LUT P0, PT, PT, PT, UP0, 0x80, 0x8 ;  /* 0x000000000008781c */ /* 0x000fe80003f0f008 */
[----:B------:R-:W-:Y:S07]  /*5220*/  PLOP3.LUT P0, PT, P0, PT, PT, 0x8, 0x80 ;  /* 0x000000000080781c */ /* 0x000fee000070e170 */
[----:B------:R-:W-:Y:S11]  /*5230*/  @P2 FSETP.EQ.AND P0, PT, R35, RZ, PT ;  /* 0x000000ff2300220b */ /* 0x000ff60003f02000 */
[----:B------:R-:W-:Y:S02]  /*5240*/  @!UPT UIADD3 URZ, UPT, UPT, URZ, URZ, URZ ;  /* 0x000000fffffff290 */ /* 0x000fe4000fffe0ff */
.L_x_86:
[----:B------:R-:W2:Y:S01]  /*5250*/  SYNCS.PHASECHK.TRANS64.TRYWAIT P2, [UR15+0x130], R12 ;  /* 0x0001300cff0075a7 */ /* 0x000ea2000804110f */
[----:B------:R-:W-:Y:S04]  /*5260*/  ELECT P4, URZ, PT ;  /* 0x0000000000ff782f */ /* 0x000fe80003880000 */
[----:B------:R-:W-:Y:S11]  /*5270*/  PLOP3.LUT P4, PT, P0, P4, PT, 0xf2, 0x2f ;  /* 0x00000000002f781c */ /* 0x000ff60000789e72 */
[----:B------:R-:W-:Y:S02]  /*5280*/  @!UPT UIADD3 URZ, UPT, UPT, URZ, URZ, URZ ;  /* 0x000000fffffff290 */ /* 0x000fe4000fffe0ff */
[----:B-1----:R-:W-:Y:S05]  /*5290*/  @!P4 IADD3 R9, P0, PT, R36, 0x580, RZ ;  /* 0x000005802409c810 */ /* 0x002fea0007f1e0ff */
[----:B------:R-:W-:Y:S01]  /*52a0*/  @!P4 IMAD.X R0, RZ, RZ, R37, P0 ;  /* 0x000000ffff00c224 */ /* 0x000fe200000e0625 */
[----:B--2---:R-:W-:Y:S07]  /*52b0*/  @!P2 BRA `(.L_x_87) ;  /* 0x000000480064a947 */ /* 0x004fee0003800000 */
.L_x_197:
[----:B------:R-:W-:Y:S01]  /*52c0*/  @!P4 R2UR UR8, R0 ;  /* 0x000000000008c2ca */ /* 0x000fe200000e0000 */
[----:B------:R-:W-:Y:S01]  /*52d0*/  VOTEU.ALL UP1, P4 ;  /* 0x0000000000ff7886 */ /* 0x000fe20002020000 */
[----:B------:R-:W-:Y:S01]  /*52e0*/  @!P4 R2UR UR9, R9 ;  /* 0x000000000909c2ca */ /* 0x000fe200000e0000 */
[----:B------:R-:W-:Y:S01]  /*52f0*/  @!P4 IMAD.MOV.U32 R0, RZ, RZ, 0x1000 ;  /* 0x00001000ff00c424 */ /* 0x000fe200078e00ff */
[----:B------:R-:W-:Y:S01]  /*5300*/  UMOV UR10, 0x0 ;  /* 0x00000000000a7882 */ /* 0x000fe20000000000 */
[----:B------:R-:W-:Y:S01]  /*5310*/  UMOV UR11, 0x10000000 ;  /* 0x10000000000b7882 */ /* 0x000fe20000000000 */
[----:B------:R-:W-:Y:S01]  /*5320*/  @!UP1 UIADD3 UR32, UPT, UPT, UR15, 0x200, URZ ;  /* 0x000002000f209890 */ /* 0x000fe2000fffe0ff */
[----:B------:R-:W-:Y:S01]  /*5330*/  @!P4 IADD3 R9, P0, PT, R36, 0x580, RZ ;  /* 0x000005802409c810 */ /* 0x000fe20007f1e0ff */
[----:B------:R-:W-:Y:S05]  /*5340*/  VOTEU.ALL UP1, P4 ;  /* 0x0000000000ff7886 */ /* 0x000fea0002020000 */
[----:B------:R-:W-:Y:S02]  /*5350*/  IMAD.U32 R11, RZ, RZ, UR8 ;  /* 0x00000008ff0b7e24 */ /* 0x000fe4000f8e00ff */
[----:B------:R-:W-:Y:S03]  /*5360*/  IMAD.U32 R10, RZ, RZ, UR9 ;  /* 0x00000009ff0a7e24 */ /* 0x000fe6000f8e00ff */
[----:B------:R-:W-:Y:S02]  /*5370*/  @!P4 R2UR UR13, R11 ;  /* 0x000000000b0dc2ca */ /* 0x000fe400000e0000 */
[----:B------:R-:W-:Y:S11]  /*5380*/  @!P4 R2UR UR12, R10 ;  /* 0x000000000a0cc2ca */ /* 0x000ff600000e0000 */
[----:B------:R-:W-:Y:S02]  /*5390*/  @!UPT UIADD3 URZ, UPT, UPT, URZ, URZ, URZ ;  /* 0x000000fffffff290 */ /* 0x000fe4000fffe0ff */
[----:B------:R2:W-:Y:S01]  /*53a0*/  @!UP1 UTMALDG.4D [UR32], [UR12], desc[UR10] ;  /* 0x00000a200c0095b4 */ /* 0x0005e20008019000 */
[----:B------:R3:W-:Y:S01]  /*53b0*/  @!P4 SYNCS.ARRIVE.TRANS64.RED.A0TR RZ, [UR15+0x110], R0 ;  /* 0x00011000ffffc9a7 */ /* 0x0007e2000830040f */
[----:B------:R-:W-:Y:S01]  /*53c0*/  SYNCS.ARRIVE.TRANS64.RED.A1T0 RZ, [UR31], RZ ;  /* 0x000000ffffff79a7 */ /* 0x000fe2000810041f */
[----:B---3--:R-:W-:Y:S01]  /*53d0*/  @!P4 IMAD.X R0, RZ, RZ, R37, P0 ;  /* 0x000000ffff00c224 */ /* 0x008fe200000e0625 */
[----:B------:R-:W3:Y:S02]  /*53e0*/  SYNCS.PHASECHK.TRANS64.TRYWAIT P2, [UR15+0x138], R12 ;  /* 0x0001380cff0075a7 */ /* 0x000ee4000804110f */
[----:B--23--:R-:W-:Y:S05]  /*53f0*/  @!P2 BRA `(.L_x_88) ;  /* 0x00000048002ca947 */ /* 0x00cfea0003800000 */
.L_x_199:
[----:B------:R-:W-:Y:S01]  /*5400*/  @!P4 R2UR UR9, R9 ;  /* 0x000000000909c2ca */ /* 0x000fe200000e0000 */
[----:B------:R-:W-:Y:S01]  /*5410*/  VOTEU.ALL UP1, P4 ;  /* 0x0000000000ff7886 */ /* 0x000fe20002020000 */
[----:B------:R-:W-:Y:S01]  /*5420*/  @!P4 R2UR UR8, R0 ;  /* 0x000000000008c2ca */ /* 0x000fe200000e0000 */
[----:B------:R-:W-:Y:S01]  /*5430*/  @!P4 IMAD.MOV.U32 R0, RZ, RZ, 0x1000 ;  /* 0x00001000ff00c424 */ /* 0x000fe200078e00ff */
[----:B------:R-:W-:Y:S01]  /*5440*/  UMOV UR27, UR35 ;  /* 0x00000023001b7c82 */ /* 0x000fe20008000000 */
[----:B------:R-:W-:Y:S01]  /*5450*/  UMOV UR28, UR36 ;  /* 0x00000024001c7c82 */ /* 0x000fe20008000000 */
[----:B------:R-:W-:Y:S01]  /*5460*/  @!UP1 UIADD3 UR26, UPT, UPT, UR34, 0x20, URZ ;  /* 0x00000020221a9890 */ /* 0x000fe2000fffe0ff */
[----:B------:R-:W-:Y:S01]  /*5470*/  @!P4 IADD3 R21, P0, PT, R36, 0x580, RZ ;  /* 0x000005802415c810 */ /* 0x000fe20007f1e0ff */
[----:B------:R-:W-:Y:S01]  /*5480*/  @!UP1 UIADD3 UR24, UPT, UPT, UR15, 0x1200, URZ ;  /* 0x000012000f189890 */ /* 0x000fe2000fffe0ff */
[----:B------:R-:W-:Y:S01]  /*5490*/  VOTEU.ALL UP1, P4 ;  /* 0x0000000000ff7886 */ /* 0x000fe20002020000 */
[----:B------:R-:W-:Y:S02]  /*54a0*/  UMOV UR29, UR37 ;  /* 0x00000025001d7c82 */ /* 0x000fe40008000000 */
[----:B------:R-:W-:Y:S02]  /*54b0*/  @!P4 IMAD.X R19, RZ, RZ, R37, P0 ;  /* 0x000000ffff13c224 */ /* 0x000fe400000e0625 */
[----:B------:R-:W-:Y:S01]  /*54c0*/  IMAD.U32 R10, RZ, RZ, UR9 ;  /* 0x00000009ff0a7e24 */ /* 0x000fe2000f8e00ff */
[----:B------:R-:W-:Y:S01]  /*54d0*/  UMOV UR9, 0x10000000 ;  /* 0x1000000000097882 */ /* 0x000fe20000000000 */
[----:B------:R-:W-:Y:S01]  /*54e0*/  IMAD.U32 R11, RZ, RZ, UR8 ;  /* 0x00000008ff0b7e24 */ /* 0x000fe2000f8e00ff */
[----:B------:R-:W-:Y:S02]  /*54f0*/  UMOV UR8, 0x0 ;  /* 0x0000000000087882 */ /* 0x000fe40000000000 */
[----:B------:R-:W-:Y:S02]  /*5500*/  @!P4 R2UR UR10, R10 ;  /* 0x000000000a0ac2ca */ /* 0x000fe400000e0000 */
[----:B------:R-:W-:Y:S11]  /*5510*/  @!P4 R2UR UR11, R11 ;  /* 0x000000000b0bc2ca */ /* 0x000ff600000e0000 */
[----:B------:R-:W-:Y:S02]  /*5520*/  @!UPT UIADD3 URZ, UPT, UPT, URZ, URZ, URZ ;  /* 0x000000fffffff290 */ /* 0x000fe4000fffe0ff */
[----:B------:R2:W-:Y:S01]  /*5530*/  @!UP1 UTMALDG.4D [UR24], [UR10], desc[UR8] ;  /* 0x000008180a0095b4 */ /* 0x0005e20008019000 */
[----:B------:R2:W-:Y:S01]  /*5540*/  @!P4 SYNCS.ARRIVE.TRANS64.RED.A0TR RZ, [UR15+0x118], R0 ;  /* 0x00011800ffffc9a7 */ /* 0x0005e2000830040f */
[----:B------:R-:W-:Y:S01]  /*5550*/  SYNCS.ARRIVE.TRANS64.RED.A1T0 RZ, [UR30], RZ ;  /* 0x000000ffffff79a7 */ /* 0x000fe2000810041e */
[----:B------:R-:W3:Y:S02]  /*5560*/  SYNCS.PHASECHK.TRANS64.TRYWAIT P2, [UR15+0x140], R12 ;  /* 0x0001400cff0075a7 */ /* 0x000ee4000804110f */
[----:B--23--:R-:W-:Y:S05]  /*5570*/  @!P2 BRA `(.L_x_89) ;  /* 0x0000004400e4a947 */ /* 0x00cfea0003800000 */
.L_x_201:
[----:B------:R-:W2:Y:S01]  /*5580*/  LDC.64 R14, c[0x0][0xb10] ;  /* 0x0002c400ff0e7b82 */ /* 0x000ea20000000a00 */
[----:B------:R-:W-:Y:S01]  /*5590*/  @!P4 R2UR UR9, R21 ;  /* 0x000000001509c2ca */ /* 0x000fe200000e0000 */
[----:B------:R-:W-:Y:S01]  /*55a0*/  VOTEU.ALL UP1, P4 ;  /* 0x0000000000ff7886 */ /* 0x000fe20002020000 */
[----:B------:R-:W-:Y:S01]  /*55b0*/  @!P4 R2UR UR8, R19 ;  /* 0x000000001308c2ca */ /* 0x000fe200000e0000 */
[----:B------:R-:W-:Y:S01]  /*55c0*/  @!P4 IMAD.MOV.U32 R19, RZ, RZ, 0x1000 ;  /* 0x00001000ff13c424 */ /* 0x000fe200078e00ff */
[----:B------:R-:W-:Y:S03]  /*55d0*/  UMOV UR19, UR35 ;  /* 0x0000002300137c82 */ /* 0x000fe60008000000 */
[----:B------:R-:W3:Y:S01]  /*55e0*/  LDC.64 R10, c[0x0][0xb18] ;  /* 0x0002c600ff0a7b82 */ /* 0x000ee20000000a00 */
[----:B------:R-:W-:Y:S02]  /*55f0*/  @!UP1 UIADD3 UR18, UPT, UPT, UR34, 0x40, URZ ;  /* 0x0000004022129890 */ /* 0x000fe4000fffe0ff */
[----:B------:R-:W-:Y:S01]  /*5600*/  @!UP1 UIADD3 UR16, UPT, UPT, UR15, 0x2200, URZ ;  /* 0x000022000f109890 */ /* 0x000fe2000fffe0ff */
[----:B------:R-:W-:Y:S04]  /*5610*/  VOTEU.ALL UP1, P4 ;  /* 0x0000000000ff7886 */ /* 0x000fe80002020000 */
[----:B------:R-:W4:Y:S01]  /*5620*/  @!P1 LDC R0, c[0x0][0xb20] ;  /* 0x0002c800ff009b82 */ /* 0x000f220000000800 */
[----:B------:R-:W-:Y:S01]  /*5630*/  UMOV UR20, UR36 ;  /* 0x0000002400147c82 */ /* 0x000fe20008000000 */
[----:B------:R-:W-:Y:S01]  /*5640*/  IMAD.U32 R38, RZ, RZ, UR9 ;  /* 0x00000009ff267e24 */ /* 0x000fe2000f8e00ff */
[----:B------:R-:W-:Y:S05]  /*5650*/  UMOV UR9, 0x10000000 ;  /* 0x1000000000097882 */ /* 0x000fea0000000000 */
[----:B-1----:R-:W1:Y:S01]  /*5660*/  @!P1 LDC R3, c[0x0][0xb0c] ;  /* 0x0002c300ff039b82 */ /* 0x002e620000000800 */
[----:B------:R-:W-:Y:S01]  /*5670*/  IMAD.U32 R39, RZ, RZ, UR8 ;  /* 0x00000008ff277e24 */ /* 0x000fe2000f8e00ff */
[----:B------:R-:W-:Y:S01]  /*5680*/  UMOV UR8, 0x0 ;  /* 0x0000000000087882 */ /* 0x000fe20000000000 */
[----:B------:R-:W-:Y:S01]  /*5690*/  @!P4 R2UR UR10, R38 ;  /* 0x00000000260ac2ca */ /* 0x000fe200000e0000 */
[----:B------:R-:W-:Y:S02]  /*56a0*/  UMOV UR21, UR37 ;  /* 0x0000002500157c82 */ /* 0x000fe40008000000 */
[----:B------:R-:W-:Y:S11]  /*56b0*/  @!P4 R2UR UR11, R39 ;  /* 0x00000000270bc2ca */ /* 0x000ff600000e0000 */
[----:B------:R-:W-:Y:S02]  /*56c0*/  @!UPT UIADD3 URZ, UPT, UPT, URZ, URZ, URZ ;  /* 0x000000fffffff290 */ /* 0x000fe4000fffe0ff */
[----:B------:R1:W-:Y:S01]  /*56d0*/  @!UP1 UTMALDG.4D [UR16], [UR10], desc[UR8] ;  /* 0x000008100a0095b4 */ /* 0x0003e20008019000 */
[----:B------:R5:W-:Y:S01]  /*56e0*/  @!P4 SYNCS.ARRIVE.TRANS64.RED.A0TR RZ, [UR15+0x120], R19 ;  /* 0x00012013ffffc9a7 */ /* 0x000be2000830040f */
[----:B-1----:R-:W-:Y:S01]  /*56f0*/  @!P1 ISETP.NE.AND P2, PT, R3, 0x1, PT ;  /* 0x000000010300980c */ /* 0x002fe20003f45270 */
[C---:B--2---:R-:W-:Y:S01]  /*5700*/  @!P1 IMAD.HI.U32 R14, R13.reuse, R14, RZ ;  /* 0x0000000e0d0e9227 */ /* 0x044fe200078e00ff */
[----:B---3--:R-:W-:Y:S03]  /*5710*/  @!P1 ISETP.NE.AND P0, PT, R10, 0x1, PT ;  /* 0x000000010a00980c */ /* 0x008fe60003f05270 */
[C---:B------:R-:W-:Y:S01]  /*5720*/  @!P1 IMAD.HI.U32 R11, R8.reuse, R11, RZ ;  /* 0x0000000b080b9227 */ /* 0x040fe200078e00ff */
[----:B------:R-:W-:Y:S04]  /*5730*/  @!P1 SHF.R.U32.HI R14, RZ, R15, R14 ;  /* 0x0000000fff0e9219 */ /* 0x000fe8000001160e */
[----:B----4-:R-:W-:Y:S01]  /*5740*/  @!P1 SHF.R.U32.HI R9, RZ, R0, R11 ;  /* 0x00000000ff099219 */ /* 0x010fe2000001160b */
[----:B------:R-:W-:Y:S01]  /*5750*/  SYNCS.ARRIVE.TRANS64.RED.A1T0 RZ, [UR48], RZ ;  /* 0x000000ffffff79a7 */ /* 0x000fe20008100430 */
[----:B------:R-:W-:Y:S02]  /*5760*/  @!P1 SEL R14, R13, R14, !P2 ;  /* 0x0000000e0d0e9207 */ /* 0x000fe40005000000 */
[----:B------:R-:W-:Y:S02]  /*5770*/  @!P1 SEL R9, R8, R9, !P0 ;  /* 0x0000000908099207 */ /* 0x000fe40004000000 */
[----:B-----5:R-:W-:Y:S01]  /*5780*/  @P3 SHF.R.U32.HI R19, RZ, 0x10, R29 ;  /* 0x00000010ff133819 */ /* 0x020fe2000001161d */
[----:B------:R-:W1:Y:S02]  /*5790*/  SYNCS.PHASECHK.TRANS64.TRYWAIT P5, [UR15+0x148], R12 ;  /* 0x0001480cff0075a7 */ /* 0x000e6400080a110f */
[----:B------:R-:W-:Y:S02]  /*57a0*/  @!P1 IMAD.IADD R0, R9, 0x1, -R14 ;  /* 0x0000000109009824 */ /* 0x000fe400078e0a0e */
[----:B------:R-:W-:Y:S01]  /*57b0*/  @!P1 IMAD.IADD R9, R14, 0x1, -R9 ;  /* 0x000000010e099824 */ /* 0x000fe200078e0a09 */
[----:B------:R-:W-:Y:S01]  /*57c0*/  @P3 R2UR UR45, R19 ;  /* 0x00000000132d32ca */ /* 0x000fe200000e0000 */
[----:B------:R-:W-:Y:S02]  /*57d0*/  @!P1 IMAD R13, R0, R3, R13 ;  /* 0x00000003000d9224 */ /* 0x000fe400078e020d */
[----:B------:R-:W-:Y:S01]  /*57e0*/  @!P1 IMAD R8, R9, R10, R8 ;  /* 0x0000000a09089224 */ /* 0x000fe200078e0208 */
[----:B-1----:R-:W-:Y:S11]  /*57f0*/  @!P5 BRA `(.L_x_90) ;  /* 0x00000044005cd947 */ /* 0x002ff60003800000 */
.L_x_203:
[----:B-1----:R-:W-:Y:S01]  /*5800*/  @!P4 IADD3 R3, P0, PT, R36, 0x580, RZ ;  /* 0x000005802403c810 */ /* 0x002fe20007f1e0ff */
[----:B------:R-:W-:Y:S01]  /*5810*/  VOTEU.ALL UP1, P4 ;  /* 0x0000000000ff7886 */ /* 0x000fe20002020000 */
[----:B------:R-:W-:Y:S01]  /*5820*/  UMOV UR20, 0x0 ;  /* 0x0000000000147882 */ /* 0x000fe20000000000 */
[----:B------:R-:W-:Y:S01]  /*5830*/  UMOV UR21, 0x10000000 ;  /* 0x1000000000157882 */ /* 0x000fe20000000000 */
[----:B------:R-:W-:Y:S01]  /*5840*/  @!P4 R2UR UR9, R3 ;  /* 0x000000000309c2ca */ /* 0x000fe200000e0000 */
[----:B------:R-:W-:Y:S01]  /*5850*/  @!P4 IMAD.X R0, RZ, RZ, R37, P0 ;  /* 0x000000ffff00c224 */ /* 0x000fe200000e0625 */
[----:B------:R-:W-:Y:S01]  /*5860*/  @!UP1 UIADD3 UR10, UPT, UPT, UR34, 0x60, URZ ;  /* 0x00000060220a9890 */ /* 0x000fe2000fffe0ff */
[----:B------:R-:W-:Y:S01]  /*5870*/  LOP3.LUT P0, RZ, R30, 0x1, RZ, 0xc0, !PT ;  /* 0x000000011eff7812 */ /* 0x000fe2000780c0ff */
[----:B------:R-:W-:Y:S01]  /*5880*/  UMOV UR11, UR35 ;  /* 0x00000023000b7c82 */ /* 0x000fe20008000000 */
[----:B------:R-:W-:Y:S01]  /*5890*/  UMOV UR12, UR36 ;  /* 0x00000024000c7c82 */ /* 0x000fe20008000000 */
[----:B------:R-:W-:Y:S01]  /*58a0*/  @!P4 R2UR UR8, R0 ;  /* 0x000000000008c2ca */ /* 0x000fe200000e0000 */
[----:B------:R-:W-:Y:S01]  /*58b0*/  UMOV UR13, UR37 ;  /* 0x00000025000d7c82 */ /* 0x000fe20008000000 */
[----:B------:R-:W-:Y:S01]  /*58c0*/  LOP3.LUT R27, R27, 0x1, RZ, 0x3c, !PT ;  /* 0x000000011b1b7812 */ /* 0x000fe200078e3cff */
[----:B------:R-:W-:Y:S01]  /*58d0*/  IMAD.IADD R19, R8, 0x1, R58 ;  /* 0x0000000108137824 */ /* 0x000fe200078e023a */
[----:B------:R-:W-:Y:S01]  /*58e0*/  LOP3.LUT R25, R25, 0x1, RZ, 0x3c, !PT ;  /* 0x0000000119197812 */ /* 0x000fe200078e3cff */
[----:B------:R-:W-:Y:S02]  /*58f0*/  IMAD.IADD R21, R13, 0x1, R64 ;  /* 0x000000010d157824 */ /* 0x000fe400078e0240 */
[----:B------:R-:W-:Y:S01]  /*5900*/  IMAD.U32 R10, RZ, RZ, UR9 ;  /* 0x00000009ff0a7e24 */ /* 0x000fe2000f8e00ff */
[----:B------:R-:W-:Y:S04]  /*5910*/  @!UP1 UIADD3 UR9, UPT, UPT, UR15, 0x128, URZ ;  /* 0x000001280f099890 */ /* 0x000fe8000fffe0ff */
[----:B------:R-:W-:Y:S01]  /*5920*/  @!P4 R2UR UR18, R10 ;  /* 0x000000000a12c2ca */ /* 0x000fe200000e0000 */
[----:B------:R-:W-:Y:S01]  /*5930*/  IMAD.U32 R11, RZ, RZ, UR8 ;  /* 0x00000008ff0b7e24 */ /* 0x000fe2000f8e00ff */
[----:B------:R-:W-:Y:S01]  /*5940*/  @!UP1 UIADD3 UR8, UPT, UPT, UR15, 0x3200, URZ ;  /* 0x000032000f089890 */ /* 0x000fe2000fffe0ff */
[----:B------:R-:W-:Y:S03]  /*5950*/  VOTEU.ALL UP1, P4 ;  /* 0x0000000000ff7886 */ /* 0x000fe60002020000 */
[----:B------:R-:W-:Y:S11]  /*5960*/  @!P4 R2UR UR19, R11 ;  /* 0x000000000b13c2ca */ /* 0x000ff600000e0000 */
[----:B------:R-:W-:Y:S02]  /*5970*/  @!UPT UIADD3 URZ, UPT, UPT, URZ, URZ, URZ ;  /* 0x000000fffffff290 */ /* 0x000fe4000fffe0ff */
[----:B------:R3:W-:Y:S01]  /*5980*/  @!UP1 UTMALDG.4D [UR8], [UR18], desc[UR20] ;  /* 0x00001408120095b4 */ /* 0x0007e20008019000 */
[----:B------:R3:W-:Y:S01]  /*5990*/  @!P4 SYNCS.ARRIVE.TRANS64.RED.A0TR RZ, [UR15+0x128], R24 ;  /* 0x00012818ffffc9a7 */ /* 0x0007e2000830040f */
[----:B------:R-:W-:Y:S01]  /*59a0*/  UPLOP3.LUT UP1, UPT, UPT, UPT, UPT, 0x80, 0x8 ;  /* 0x000000000008789c */ /* 0x000fe20003f2f070 */
[----:B------:R-:W-:Y:S01]  /*59b0*/  SYNCS.ARRIVE.TRANS64.RED.A1T0 RZ, [UR23], RZ ;  /* 0x000000ffffff79a7 */ /* 0x000fe20008100417 */
[----:B------:R-:W-:Y:S09]  /*59c0*/  @P0 BRA `(.L_x_91) ;  /* 0xffffffec00c80947 */ /* 0x000ff2000383ffff */
[----:B------:R-:W-:-:S04]  /*59d0*/  SHF.L.U32 R3, R27, 0x1f, RZ ;  /* 0x0000001f1b037819 */ /* 0x000fc800000006ff */
[----:B------:R-:W1:Y:S02]  /*59e0*/  SYNCS.PHASECHK.TRANS64.TRYWAIT P0, [UR15+0x130], R3 ;  /* 0x00013003ff0075a7 */ /* 0x000e64000800110f */
[----:B-1----:R-:W-:Y:S05]  /*59f0*/  @!P0 BRA `(.L_x_92) ;  /* 0x0000004000f48947 */ /* 0x002fea0003800000 */
.L_x_205:
[----:B------:R-:W2:Y:S02]  /*5a00*/  SYNCS.PHASECHK.TRANS64.TRYWAIT P0, [UR15+0x138], R3 ;  /* 0x00013803ff0075a7 */ /* 0x000ea4000800110f */
[----:B--2---:R-:W-:Y:S05]  /*5a10*/  @!P0 BRA `(.L_x_93) ;  /* 0x0000004400048947 */ /* 0x004fea0003800000 */
.L_x_207:
[----:B------:R-:W2:Y:S02]  /*5a20*/  SYNCS.PHASECHK.TRANS64.TRYWAIT P0, [UR15+0x140], R3 ;  /* 0x00014003ff0075a7 */ /* 0x000ea4000800110f */
[----:B--2---:R-:W-:Y:S05]  /*5a30*/  @!P0 BRA `(.L_x_94) ;  /* 0x0000004400148947 */ /* 0x004fea0003800000 */
.L_x_209:
[----:B-1----:R-:W-:-:S07]  /*5a40*/  MOV R0, UR15 ;  /* 0x0000000f00007c02 */ /* 0x002fce0008000f00 */
.L_x_95:
[----:B-1----:R-:W-:-:S04]  /*5a50*/  SHF.L.U32 R3, R27, 0x1f, RZ ;  /* 0x0000001f1b037819 */ /* 0x002fc800000006ff */
[----:B------:R1:W2:Y:S03]  /*5a60*/  SYNCS.PHASECHK.TRANS64.TRYWAIT P0, [R0+URZ+0x148], R3 ;  /* 0x00014803000075a7 */ /* 0x0002a600080011ff */
[----:B--2---:R-:W-:Y:S05]  /*5a70*/  @!P0 NANOSLEEP.SYNCS 0x989680 ;  /* 0x009896800000895d */ /* 0x004fea0003900000 */
[----:B------:R-:W2:Y:S02]  /*5a80*/  @!P0 SYNCS.PHASECHK.TRANS64 P0, [R0+URZ+0x148], R3 ;  /* 0x00014803000085a7 */ /* 0x000ea400080010ff */
[----:B--23--:R-:W-:Y:S05]  /*5a90*/  @P0 EXIT ;  /* 0x000000000000094d */ /* 0x00cfea0003800000 */
[----:B------:R-:W-:Y:S05]  /*5aa0*/  BRA `(.L_x_95) ;  /* 0xfffffffc00e87947 */ /* 0x000fea000383ffff */
.L_x_80:
[----:B------:R-:W-:-:S06]  /*5ab0*/  UISETP.GE.AND UP1, UPT, UR4, 0x4, UPT ;  /* 0x000000040400788c */ /* 0x000fcc000bf26270 */
[----:B------:R-:W-:-:S13]  /*5ac0*/  PLOP3.LUT P0, PT, PT, PT, UP1, 0x80, 0x8 ;  /* 0x000000000008781c */ /* 0x000fda0003f0f018 */
[----:B-1----:R-:W-:Y:S05]  /*5ad0*/  @!P0 EXIT ;  /* 0x000000000000894d */ /* 0x002fea0003800000 */
[----:B------:R-:W-:Y:S01]  /*5ae0*/  BAR.SYNC.DEFER_BLOCKING 0x6, 0xa0 ;  /* 0x0182800000007b1d */ /* 0x000fe20000010000 */
[C---:B------:R-:W-:Y:S01]  /*5af0*/  IMAD.SHL.U32 R9, R73.reuse, 0x20, RZ ;  /* 0x0000002049097824 */ /* 0x040fe200078e00ff */
[----:B------:R-:W-:Y:S01]  /*5b00*/  SHF.R.S32.HI R76, RZ, 0x1f, R3 ;  /* 0x0000001fff4c7819 */ /* 0x000fe20000011403 */
[C---:B------:R-:W-:Y:S01]  /*5b10*/  IMAD.SHL.U32 R72, R73.reuse, 0x10, RZ ;  /* 0x0000001049487824 */ /* 0x040fe200078e00ff */
[C---:B------:R-:W-:Y:S01]  /*5b20*/  LOP3.LUT P0, RZ, R73.reuse, 0x4, RZ, 0xc0, !PT ;  /* 0x0000000449ff7812 */ /* 0x040fe2000780c0ff */
[----:B------:R-:W-:Y:S01]  /*5b30*/  IMAD.SHL.U32 R5, R73, 0x4, RZ ;  /* 0x0000000449057824 */ /* 0x000fe200078e00ff */
[----:B------:R-:W-:Y:S02]  /*5b40*/  UMOV UR50, 0x400 ;  /* 0x0000040000327882 */ /* 0x000fe40000000000 */
[----:B------:R-:W1:Y:S01]  /*5b50*/  LDC R67, c[0x0][0x370] ;  /* 0x0000dc00ff437b82 */ /* 0x000e620000000800 */
[----:B------:R-:W-:Y:S01]  /*5b60*/  ULEA UR50, UR48, UR50, 0x18 ;  /* 0x0000003230327291 */ /* 0x000fe2000f8ec0ff */
[----:B------:R-:W-:Y:S01]  /*5b70*/  LOP3.LUT R0, R9, 0xc0, RZ, 0xc0, !PT ;  /* 0x000000c009007812 */ /* 0x000fe200078ec0ff */
[----:B------:R-:W-:Y:S01]  /*5b80*/  IMAD.U32 R32, R73, 0x10000, RZ ;  /* 0x0001000049207824 */ /* 0x000fe200078e00ff */
[----:B------:R-:W-:Y:S01]  /*5b90*/  LOP3.LUT R72, R72, 0x600, RZ, 0xc0, !PT ;  /* 0x0000060048487812 */ /* 0x000fe200078ec0ff */
[----:B------:R-:W-:Y:S01]  /*5ba0*/  UIADD3 UR4, UPT, UPT, UR50, 0x200, URZ ;  /* 0x0000020032047890 */ /* 0x000fe2000fffe0ff */
[----:B------:R-:W-:Y:S01]  /*5bb0*/  LOP3.LUT R5, R0, 0x18, R5, 0xf8, !PT ;  /* 0x0000001800057812 */ /* 0x000fe200078ef805 */
[----:B------:R-:W-:Y:S01]  /*5bc0*/  IMAD.MOV.U32 R77, RZ, RZ, 0x20 ;  /* 0x00000020ff4d7424 */ /* 0x000fe200078e00ff */
[----:B------:R-:W2:Y:S01]  /*5bd0*/  LDC R28, c[0x0][0xb0c] ;  /* 0x0002c300ff1c7b82 */ /* 0x000ea20000000800 */
[----:B------:R-:W-:Y:S01]  /*5be0*/  SHF.R.U32.HI R0, RZ, 0x1, R73 ;  /* 0x00000001ff007819 */ /* 0x000fe20000011649 */
[----:B------:R-:W-:Y:S01]  /*5bf0*/  IMAD.MOV.U32 R71, RZ, RZ, 0x1 ;  /* 0x00000001ff477424 */ /* 0x000fe200078e00ff */
[--C-:B------:R-:W-:Y:S01]  /*5c00*/  LOP3.LUT R72, R72, 0x20, R9.reuse, 0xf8, !PT ;  /* 0x0000002048487812 */ /* 0x100fe200078ef809 */
[----:B------:R-:W-:Y:S01]  /*5c10*/  IMAD.MOV.U32 R30, RZ, RZ, RZ ;  /* 0x000000ffff1e7224 */ /* 0x000fe200078e00ff */
[----:B------:R-:W-:Y:S01]  /*5c20*/  LOP3.LUT R5, R5, 0x8, R0, 0x78, !PT ;  /* 0x0000000805057812 */ /* 0x000fe200078e7800 */
[----:B------:R-:W-:Y:S01]  /*5c30*/  IMAD.MOV.U32 R70, RZ, RZ, RZ ;  /* 0x000000ffff467224 */ /* 0x000fe200078e00ff */
[----:B------:R-:W-:Y:S01]  /*5c40*/  LOP3.LUT R72, R72, 0x100, R9, 0xf8, !PT ;  /* 0x0000010048487812 */ /* 0x000fe200078ef809 */
[----:B------:R-:W3:Y:S01]  /*5c50*/  LDC R66, c[0x0][0xb20] ;  /* 0x0002c800ff427b82 */ /* 0x000ee20000000800 */
[----:B------:R-:W4:Y:S01]  /*5c60*/  LDS R6, [UR50+0x1b0] ;  /* 0x0001b032ff067984 */ /* 0x000f220008000800 */
[----:B------:R-:W-:Y:S01]  /*5c70*/  LEA.HI R76, R76, R3, RZ, 0x7 ;  /* 0x000000034c4c7211 */ /* 0x000fe200078f38ff */
[----:B------:R-:W-:Y:S01]  /*5c80*/  IMAD.MOV.U32 R69, RZ, RZ, RZ ;  /* 0x000000ffff457224 */ /* 0x000fe200078e00ff */
[----:B------:R-:W-:Y:S01]  /*5c90*/  LOP3.LUT R72, R72, R5, RZ, 0xfc, !PT ;  /* 0x0000000548487212 */ /* 0x000fe200078efcff */
[----:B------:R-:W-:Y:S01]  /*5ca0*/  IMAD.U32 R75, RZ, RZ, UR4 ;  /* 0x00000004ff4b7e24 */ /* 0x000fe2000f8e00ff */
[----:B------:R-:W-:Y:S01]  /*5cb0*/  LOP3.LUT R73, R73, 0x60, RZ, 0xc0, !PT ;  /* 0x0000006049497812 */ /* 0x000fe200078ec0ff */
[----:B------:R-:W1:Y:S01]  /*5cc0*/  LDCU.64 UR56, c[0x0][0x348] ;  /* 0x00006900ff3877ac */ /* 0x000e620008000a00 */
[----:B------:R-:W1:Y:S01]  /*5cd0*/  LDC R27, c[0x0][0xb30] ;  /* 0x0002cc00ff1b7b82 */ /* 0x000e620000000800 */
[----:B------:R-:W-:-:S02]  /*5ce0*/  LOP3.LUT R32, R32, 0x600000, RZ, 0xc0, !PT ;  /* 0x0060000020207812 */ /* 0x000fc400078ec0ff */
[----:B------:R-:W-:Y:S01]  /*5cf0*/  SEL R77, R77, 0xffffffe0, !P0 ;  /* 0xffffffe04d4d7807 */ /* 0x000fe20004000000 */
[----:B------:R-:W1:Y:S01]  /*5d00*/  LDCU.64 UR36, c[0x0][0x888] ;  /* 0x00011100ff2477ac */ /* 0x000e620008000a00 */
[----:B------:R-:W-:-:S03]  /*5d10*/  SHF.R.S32.HI R76, RZ, 0x7, R76 ;  /* 0x00000007ff4c7819 */ /* 0x000fc6000001144c */
[----:B------:R-:W1:Y:S01]  /*5d20*/  LDC R65, c[0x0][0x388] ;  /* 0x0000e200ff417b82 */ /* 0x000e620000000800 */
[----:B------:R-:W1:Y:S01]  /*5d30*/  LDCU.64 UR38, c[0x0][0x890] ;  /* 0x00011200ff2677ac */ /* 0x000e620008000a00 */
[----:B------:R-:W-:Y:S01]  /*5d40*/  UMOV UR53, URZ ;  /* 0x000000ff00357c82 */ /* 0x000fe20008000000 */
[----:B------:R-:W-:-:S05]  /*5d50*/  UMOV UR54, URZ ;  /* 0x000000ff00367c82 */ /* 0x000fca0008000000 */
[----:B------:R-:W1:Y:S08]  /*5d60*/  LDC.64 R56, c[0x0][0xb10] ;  /* 0x0002c400ff387b82 */ /* 0x000e700000000a00 */
[----:B------:R-:W1:Y:S08]  /*5d70*/  LDC.64 R24, c[0x0][0xb18] ;  /* 0x0002c600ff187b82 */ /* 0x000e700000000a00 */
[----:B------:R-:W1:Y:S01]  /*5d80*/  LDC.64 R22, c[0x0][0xb28] ;  /* 0x0002ca00ff167b82 */ /* 0x000e620000000a00 */
[C---:B----4-:R-:W-:Y:S01]  /*5d90*/  VIADD R7, R6.reuse, 0x80 ;  /* 0x0000008006077836 */ /* 0x050fe20000000000 */
[----:B------:R-:W-:-:S04]  /*5da0*/  LOP3.LUT R6, R6, 0xffff, RZ, 0xc0, !PT ;  /* 0x0000ffff06067812 */ /* 0x000fc800078ec0ff */
[----:B------:R-:W-:Y:S02]  /*5db0*/  LOP3.LUT R7, R7, 0xffff, RZ, 0xc0, !PT ;  /* 0x0000ffff07077812 */ /* 0x000fe400078ec0ff */
[----:B------:R-:W4:Y:S03]  /*5dc0*/  LDC.64 R54, c[0x0][0x8b0] ;  /* 0x00022c00ff367b82 */ /* 0x000f260000000a00 */
[----:B------:R1:W-:Y:S05]  /*5dd0*/  STL.64 [R1], R6 ;  /* 0x0000000601007387 */ /* 0x0003ea0000100a00 */
[----:B------:R-:W1:Y:S08]  /*5de0*/  LDC.64 R52, c[0x0][0x8a8] ;  /* 0x00022a00ff347b82 */ /* 0x000e700000000a00 */
[----:B--23--:R-:W1:Y:S02]  /*5df0*/  LDC R68, c[0x0][0x374] ;  /* 0x0000dd00ff447b82 */ /* 0x00ce640000000800 */
.L_x_139:
[----:B------:R-:W-:Y:S04]  /*5e00*/  SHF.L.U32 R3, R69, 0x1f, RZ ;  /* 0x0000001f45037819 */ /* 0x000fe800000006ff */
[----:B------:R-:W2:Y:S02]  /*5e10*/  SYNCS.PHASECHK.TRANS64.TRYWAIT P0, [UR50+0x160], R3 ;  /* 0x00016003ff0075a7 */ /* 0x000ea40008001132 */
[----:B-12---:R-:W-:Y:S05]  /*5e20*/  @!P0 BRA `(.L_x_96) ;  /* 0x0000004000308947 */ /* 0x006fea0003800000 */
.L_x_211:
[----:B------:R-:W3:Y:S01]  /*5e30*/  LDS.128 R60, [UR50+0x1a0] ;  /* 0x0001a032ff3c7984 */ /* 0x000ee20008000c00 */
[----:B------:R-:W-:Y:S01]  /*5e40*/  UIADD3 UR4, UPT, UPT, UR50, 0x168, URZ ;  /* 0x0000016832047890 */ /* 0x000fe2000fffe0ff */
[----:B--2---:R-:W-:Y:S01]  /*5e50*/  IMAD R0, R30, 0x4, R1 ;  /* 0x000000041e007824 */ /* 0x004fe200078e0201 */
[-C--:B------:R-:W-:Y:S02]  /*5e60*/  IABS R9, R76.reuse ;  /* 0x0000004c00097213 */ /* 0x080fe40000000000 */
[----:B------:R-:W-:Y:S01]  /*5e70*/  UPRMT UR4, URZ, 0x654, UR4 ;  /* 0x00000654ff047896 */ /* 0x000fe20008000004 */
[----:B------:R-:W-:Y:S01]  /*5e80*/  IABS R3, R76 ;  /* 0x0000004c00037213 */ /* 0x000fe20000000000 */
[----:B------:R-:W2:Y:S01]  /*5e90*/  I2F.RP R8, R9 ;  /* 0x0000000900087306 */ /* 0x000ea20000209400 */
[----:B------:R-:W-:Y:S01]  /*5ea0*/  @!PT LDS RZ, [RZ] ;  /* 0x00000000fffff984 */ /* 0x000fe20000000800 */
[----:B------:R-:W-:Y:S01]  /*5eb0*/  @!PT LDS RZ, [RZ] ;  /* 0x00000000fffff984 */ /* 0x000fe20000000800 */
[----:B------:R-:W-:Y:S01]  /*5ec0*/  @!PT LDS RZ, [RZ] ;  /* 0x00000000fffff984 */ /* 0x000fe20000000800 */
[----:B------:R-:W-:Y:S01]  /*5ed0*/  @!PT LDS RZ, [RZ] ;  /* 0x00000000fffff984 */ /* 0x000fe20000000800 */
[----:B------:R1:W-:Y:S06]  /*5ee0*/  MEMBAR.ALL.CTA ;  /* 0x0000000000007992 */ /* 0x0003ec0000008000 */
[----:B-1----:R-:W1:Y:S01]  /*5ef0*/  FENCE.VIEW.ASYNC.S ;  /* 0x00000000000073c6 */ /* 0x002e620000000000 */
[----:B------:R-:W-:Y:S01]  /*5f00*/  IADD3 R3, PT, PT, RZ, -R3, RZ ;  /* 0x80000003ff037210 */ /* 0x000fe20007ffe0ff */
[----:B-1----:R-:W-:Y:S06]  /*5f10*/  SYNCS.ARRIVE.TRANS64.RED.A1T0 RZ, [UR4], RZ ;  /* 0x000000ffffff79a7 */ /* 0x002fec0008100404 */
[----:B------:R1:W5:Y:S01]  /*5f20*/  LDL R17, [R0] ;  /* 0x0000000000117983 */ /* 0x0003620000100800 */
[----:B---3--:R-:W-:Y:S01]  /*5f30*/  LOP3.LUT P3, RZ, R62, 0x1, RZ, 0xc0, !PT ;  /* 0x000000013eff7812 */ /* 0x008fe2000786c0ff */
[----:B--2---:R-:W2:Y:S11]  /*5f40*/  MUFU.RCP R2, R8 ;  /* 0x0000000800027308 */ /* 0x004eb60000001000 */
[----:B------:R-:W-:Y:S01]  /*5f50*/  @!UPT UIADD3 URZ, UPT, UPT, URZ, URZ, URZ ;  /* 0x000000fffffff290 */ /* 0x000fe2000fffe0ff */
[----:B------:R-:W-:Y:S02]  /*5f60*/  @P3 MOV R31, R60 ;  /* 0x0000003c001f3202 */ /* 0x000fe40000000f00 */
[----:B------:R-:W-:Y:S01]  /*5f70*/  @P3 LOP3.LUT R29, R61, 0xffff, RZ, 0xc0, !PT ;  /* 0x0000ffff3d1d3812 */ /* 0x000fe200078ec0ff */
[----:B--2---:R-:W-:Y:S01]  /*5f80*/  VIADD R6, R2, 0xffffffe ;  /* 0x0ffffffe02067836 */ /* 0x004fe20000000000 */
[----:B------:R-:W-:Y:S03]  /*5f90*/  IABS R2, R65 ;  /* 0x0000004100027213 */ /* 0x000fe60000000000 */
[----:B------:R-:W2:Y:S02]  /*5fa0*/  F2I.FTZ.U32.TRUNC.NTZ R7, R6 ;  /* 0x0000000600077305 */ /* 0x000ea4000021f000 */
[--C-:B--2---:R-:W-:Y:S02]  /*5fb0*/  IMAD.MOV R4, RZ, RZ, -R7.reuse ;  /* 0x000000ffff047224 */ /* 0x104fe400078e0a07 */
[----:B------:R-:W-:Y:S02]  /*5fc0*/  IMAD.MOV.U32 R6, RZ, RZ, RZ ;  /* 0x000000ffff067224 */ /* 0x000fe400078e00ff */
[----:B------:R-:W-:Y:S01]  /*5fd0*/  IMAD R5, R4, R9, RZ ;  /* 0x0000000904057224 */ /* 0x000fe200078e02ff */
[----:B------:R-:W-:Y:S03]  /*5fe0*/  IABS R4, R19 ;  /* 0x0000001300047213 */ /* 0x000fe60000000000 */
[----:B------:R-:W-:Y:S02]  /*5ff0*/  IMAD.HI.U32 R7, R7, R5, R6 ;  /* 0x0000000507077227 */ /* 0x000fe400078e0006 */
[----:B------:R-:W2:Y:S04]  /*6000*/  I2F.RP R5, R2 ;  /* 0x0000000200057306 */ /* 0x000ea80000209400 */
[----:B------:R-:W-:Y:S04]  /*6010*/  IMAD.HI.U32 R10, R7, R4, RZ ;  /* 0x00000004070a7227 */ /* 0x000fe800078e00ff */
[----:B------:R-:W-:Y:S01]  /*6020*/  IMAD R4, R10, R3, R4 ;  /* 0x000000030a047224 */ /* 0x000fe200078e0204 */
[----:B------:R-:W-:Y:S04]  /*6030*/  LOP3.LUT R3, R19, R76, RZ, 0x3c, !PT ;  /* 0x0000004c13037212 */ /* 0x000fe800078e3cff */
[----:B------:R-:W-:Y:S01]  /*6040*/  ISETP.GT.U32.AND P0, PT, R9, R4, PT ;  /* 0x000000040900720c */ /* 0x000fe20003f04070 */
[----:B--2---:R-:W2:Y:S01]  /*6050*/  MUFU.RCP R5, R5 ;  /* 0x0000000500057308 */ /* 0x004ea20000001000 */
[----:B------:R-:W-:Y:S11]  /*6060*/  ISETP.GE.AND P1, PT, R3, RZ, PT ;  /* 0x000000ff0300720c */ /* 0x000ff60003f26270 */
[----:B------:R-:W-:Y:S02]  /*6070*/  @!P0 IMAD.IADD R4, R4, 0x1, -R9 ;  /* 0x0000000104048824 */ /* 0x000fe400078e0a09 */
[----:B------:R-:W-:Y:S01]  /*6080*/  @!P0 VIADD R10, R10, 0x1 ;  /* 0x000000010a0a8836 */ /* 0x000fe20000000000 */
[----:B------:R-:W-:Y:S02]  /*6090*/  ISETP.NE.AND P0, PT, R76, RZ, PT ;  /* 0x000000ff4c00720c */ /* 0x000fe40003f05270 */
[----:B------:R-:W-:Y:S01]  /*60a0*/  ISETP.GE.U32.AND P2, PT, R4, R9, PT ;  /* 0x000000090400720c */ /* 0x000fe20003f46070 */
[----:B--2---:R-:W-:Y:S04]  /*60b0*/  VIADD R6, R5, 0xffffffe ;  /* 0x0ffffffe05067836 */ /* 0x004fe80000000000 */
[----:B------:R-:W2:Y:S08]  /*60c0*/  F2I.FTZ.U32.TRUNC.NTZ R7, R6 ;  /* 0x0000000600077305 */ /* 0x000eb0000021f000 */
[----:B------:R-:W-:Y:S05]  /*60d0*/  @P2 IADD3 R10, PT, PT, R10, 0x1, RZ ;  /* 0x000000010a0a2810 */ /* 0x000fea0007ffe0ff */
[----:B------:R-:W-:Y:S01]  /*60e0*/  @!P1 IMAD.MOV R10, RZ, RZ, -R10 ;  /* 0x000000ffff0a9224 */ /* 0x000fe200078e0a0a */
[----:B------:R-:W-:Y:S01]  /*60f0*/  @!P0 LOP3.LUT R10, RZ, R76, RZ, 0x33, !PT ;  /* 0x0000004cff0a8212 */ /* 0x000fe200078e33ff */
[--C-:B--2---:R-:W-:Y:S01]  /*6100*/  IMAD.MOV R3, RZ, RZ, -R7.reuse ;  /* 0x000000ffff037224 */ /* 0x104fe200078e0a07 */
[----:B------:R-:W-:Y:S01]  /*6110*/  ISETP.GE.AND P0, PT, R26, 0x1, PT ;  /* 0x000000011a00780c */ /* 0x000fe20003f06270 */
[----:B------:R-:W-:Y:S01]  /*6120*/  IMAD.MOV.U32 R6, RZ, RZ, RZ ;  /* 0x000000ffff067224 */ /* 0x000fe200078e00ff */
[----:B------:R-:W-:Y:S01]  /*6130*/  LOP3.LUT R11, R10, R65, RZ, 0x3c, !PT ;  /* 0x000000410a0b7212 */ /* 0x000fe200078e3cff */
[----:B------:R-:W-:Y:S01]  /*6140*/  IMAD R4, R3, R2, RZ ;  /* 0x0000000203047224 */ /* 0x000fe200078e02ff */
[----:B------:R-:W-:Y:S03]  /*6150*/  IABS R3, R10 ;  /* 0x0000000a00037213 */ /* 0x000fe60000000000 */
[----:B------:R-:W-:Y:S06]  /*6160*/  IMAD.HI.U32 R7, R7, R4, R6 ;  /* 0x0000000407077227 */ /* 0x000fec00078e0006 */
[----:B------:R-:W-:Y:S05]  /*6170*/  IMAD.HI.U32 R12, R7, R3, RZ ;  /* 0x00000003070c7227 */ /* 0x000fea00078e00ff */
[----:B------:R-:W-:Y:S05]  /*6180*/  IADD3 R4, PT, PT, -R12, RZ, RZ ;  /* 0x000000ff0c047210 */ /* 0x000fea0007ffe1ff */
[C---:B------:R-:W-:Y:S05]  /*6190*/  IMAD R3, R2.reuse, R4, R3 ;  /* 0x0000000402037224 */ /* 0x040fea00078e0203 */
[----:B------:R-:W-:Y:S11]  /*61a0*/  ISETP.GT.U32.AND P4, PT, R2, R3, PT ;  /* 0x000000030200720c */ /* 0x000ff60003f84070 */
[----:B------:R-:W-:Y:S02]  /*61b0*/  @!UPT UIADD3 URZ, UPT, UPT, URZ, URZ, URZ ;  /* 0x000000fffffff290 */ /* 0x000fe4000fffe0ff */
[----:B------:R-:W-:Y:S05]  /*61c0*/  @!P4 IMAD.IADD R3, R3, 0x1, -R2 ;  /* 0x000000010303c824 */ /* 0x000fea00078e0a02 */
[----:B------:R-:W-:Y:S01]  /*61d0*/  ISETP.GE.U32.AND P2, PT, R3, R2, PT ;  /* 0x000000020300720c */ /* 0x000fe20003f46070 */
[----:B------:R-:W-:Y:S01]  /*61e0*/  @!UPT UIADD3 URZ, UPT, UPT, URZ, URZ, URZ ;  /* 0x000000fffffff290 */ /* 0x000fe2000fffe0ff */
[----:B-1----:R-:W-:Y:S11]  /*61f0*/  @!P0 BRA `(.L_x_97) ;  /* 0x0000000000a48947 */ /* 0x002ff60003800000 */
[----:B------:R-:W-:Y:S01]  /*6200*/  IMAD.HI.U32 R13, R68, R25, RZ ;  /* 0x00000019440d7227 */ /* 0x000fe200078e00ff */
        /* <DEDUP_REMOVED lines=8> */
[----:B------:R-:W-:Y:S01]  /*6290*/  IMAD.HI.U32 R13, R29, R25, RZ ;  /* 0x000000191d0d7227 */ /* 0x000fe200078e00ff */
[----:B------:R-:W-:Y:S02]  /*62a0*/  SEL R7, R67, R14, !P5 ;  /* 0x0000000e43077207 */ /* 0x000fe40006800000 */
[----:B------:R-:W-:Y:S01]  /*62b0*/  SHF.R.U32.HI R18, RZ, R57, R18 ;  /* 0x00000039ff127219 */ /* 0x000fe20000011612 */
[-C--:B------:R-:W-:Y:S04]  /*62c0*/  IMAD.HI.U32 R14, R3, R22.reuse, RZ ;  /* 0x00000016030e7227 */ /* 0x080fe800078e00ff */
[----:B------:R-:W-:Y:S01]  /*62d0*/  IMAD.HI.U32 R16, R7, R22, RZ ;  /* 0x0000001607107227 */ /* 0x000fe200078e00ff */
[-C--:B------:R-:W-:Y:S02]  /*62e0*/  @P1 SHF.R.U32.HI R3, RZ, R23.reuse, R14 ;  /* 0x00000017ff031219 */ /* 0x080fe4000001160e */
[----:B------:R-:W-:Y:S02]  /*62f0*/  SHF.R.U32.HI R14, RZ, R66, R13 ;  /* 0x00000042ff0e7219 */ /* 0x000fe4000001160d */
[----:B------:R-:W-:Y:S01]  /*6300*/  @P1 SHF.R.U32.HI R7, RZ, R23, R16 ;  /* 0x00000017ff071219 */ /* 0x000fe20000011610 */
[C---:B------:R-:W-:Y:S01]  /*6310*/  IMAD R2, R26.reuse, R3, RZ ;  /* 0x000000031a027224 */ /* 0x040fe200078e02ff */
[----:B------:R-:W-:Y:S02]  /*6320*/  SEL R5, R29, R14, !P0 ;  /* 0x0000000e1d057207 */ /* 0x000fe40004000000 */
[----:B------:R-:W-:Y:S01]  /*6330*/  SEL R3, R31, R18, !P5 ;  /* 0x000000121f037207 */ /* 0x000fe20006800000 */
[----:B------:R-:W-:Y:S01]  /*6340*/  IMAD R4, R26, R7, RZ ;  /* 0x000000071a047224 */ /* 0x000fe200078e02ff */
[C---:B------:R-:W-:Y:S01]  /*6350*/  ISETP.GE.AND P0, PT, R5.reuse, R2, PT ;  /* 0x000000020500720c */ /* 0x040fe20003f06270 */
[----:B------:R-:W-:Y:S03]  /*6360*/  IMAD.HI.U32 R6, R5, R22, RZ ;  /* 0x0000001605067227 */ /* 0x000fe600078e00ff */
[----:B------:R-:W-:Y:S01]  /*6370*/  ISETP.GE.OR P0, PT, R3, R4, P0 ;  /* 0x000000040300720c */ /* 0x000fe20000706670 */
[----:B------:R-:W-:Y:S01]  /*6380*/  IMAD.MOV R4, RZ, RZ, -R3 ;  /* 0x000000ffff047224 */ /* 0x000fe200078e0a03 */
[-C--:B------:R-:W-:Y:S03]  /*6390*/  SHF.R.U32.HI R6, RZ, R23.reuse, R6 ;  /* 0x00000017ff067219 */ /* 0x080fe60000011606 */
[----:B------:R-:W-:Y:S01]  /*63a0*/  IMAD R31, R28, R4, R31 ;  /* 0x000000041c1f7224 */ /* 0x000fe200078e021f */
[----:B------:R-:W-:Y:S05]  /*63b0*/  SEL R9, R5, R6, !P1 ;  /* 0x0000000605097207 */ /* 0x000fea0004800000 */
[----:B------:R-:W-:Y:S02]  /*63c0*/  IMAD.MOV R6, RZ, RZ, -R9 ;  /* 0x000000ffff067224 */ /* 0x000fe400078e0a09 */
[C---:B------:R-:W-:Y:S04]  /*63d0*/  @!P0 IMAD.HI.U32 R2, R3.reuse, R22, RZ ;  /* 0x0000001603028227 */ /* 0x040fe800078e00ff */
[----:B------:R-:W-:Y:S01]  /*63e0*/  IMAD R6, R26, R6, R5 ;  /* 0x000000061a067224 */ /* 0x000fe200078e0205 */
[----:B------:R-:W-:Y:S04]  /*63f0*/  @!P0 SHF.R.U32.HI R2, RZ, R23, R2 ;  /* 0x00000017ff028219 */ /* 0x000fe80000011602 */
[----:B------:R-:W-:Y:S02]  /*6400*/  @!P0 SEL R0, R3, R2, !P1 ;  /* 0x0000000203008207 */ /* 0x000fe40004800000 */
[----:B------:R-:W-:Y:S02]  /*6410*/  IADD3 R2, PT, PT, -R5, RZ, RZ ;  /* 0x000000ff05027210 */ /* 0x000fe40007ffe1ff */
[----:B------:R-:W-:Y:S01]  /*6420*/  @!P0 IADD3 R8, PT, PT, R9, -R0, RZ ;  /* 0x8000000009088210 */ /* 0x000fe20007ffe0ff */
[----:B------:R-:W-:Y:S02]  /*6430*/  @!P0 IMAD R0, R7, R6, R0 ;  /* 0x0000000607008224 */ /* 0x000fe400078e0200 */
[----:B------:R-:W-:Y:S02]  /*6440*/  IMAD R29, R24, R2, R29 ;  /* 0x00000002181d7224 */ /* 0x000fe400078e021d */
[----:B------:R-:W-:Y:S02]  /*6450*/  @!P0 IMAD R5, R8, R26, R3 ;  /* 0x0000001a08058224 */ /* 0x000fe400078e0203 */
[----:B------:R-:W-:Y:S04]  /*6460*/  @!P0 IMAD.MOV.U32 R3, RZ, RZ, R0 ;  /* 0x000000ffff038224 */ /* 0x000fe800078e0000 */
[----:B------:R-:W-:Y:S02]  /*6470*/  IMAD R31, R3, R28, R31 ;  /* 0x0000001c031f7224 */ /* 0x000fe400078e021f */
[----:B------:R-:W-:Y:S07]  /*6480*/  IMAD R29, R5, R24, R29 ;  /* 0x00000018051d7224 */ /* 0x000fee00078e021d */
.L_x_97:
[----:B------:R-:W-:Y:S01]  /*6490*/  ISETP.NE.AND P0, PT, R27, 0x1, PT ;  /* 0x000000011b00780c */ /* 0x000fe20003f05270 */
[----:B------:R-:W1:Y:S01]  /*64a0*/  LDC.64 R4, c[0x0][0xb18] ;  /* 0x0002c600ff047b82 */ /* 0x000e620000000a00 */
[----:B------:R-:W-:Y:S01]  /*64b0*/  R2UR UR4, R11 ;  /* 0x000000000b0472ca */ /* 0x000fe200000e0000 */
[----:B------:R-:W-:Y:S01]  /*64c0*/  @!P4 VIADD R12, R12, 0x1 ;  /* 0x000000010c0cc836 */ /* 0x000fe20000000000 */
[----:B------:R-:W-:Y:S01]  /*64d0*/  ISETP.NE.AND P1, PT, R65, RZ, PT ;  /* 0x000000ff4100720c */ /* 0x000fe20003f25270 */
[----:B------:R-:W-:Y:S01]  /*64e0*/  IMAD.MOV R8, RZ, RZ, -R10 ;  /* 0x000000ffff087224 */ /* 0x000fe200078e0a0a */
[----:B------:R-:W-:Y:S01]  /*64f0*/  R2UR UR42, R21 ;  /* 0x00000000152a72ca */ /* 0x000fe200000e0000 */
[----:B------:R-:W-:Y:S01]  /*6500*/  @P2 VIADD R12, R12, 0x1 ;  /* 0x000000010c0c2836 */ /* 0x000fe20000000000 */
[----:B------:R-:W-:Y:S01]  /*6510*/  R2UR UR43, R10 ;  /* 0x000000000a2b72ca */ /* 0x000fe200000e0000 */
[----:B------:R-:W2:Y:S01]  /*6520*/  LDC.64 R6, c[0x0][0xb10] ;  /* 0x0002c400ff067b82 */ /* 0x000ea20000000a00 */
[----:B------:R-:W-:Y:S01]  /*6530*/  R2UR UR5, R65 ;  /* 0x00000000410572ca */ /* 0x000fe200000e0000 */
[----:B------:R-:W-:Y:S01]  /*6540*/  IMAD R19, R76, R8, R19 ;  /* 0x000000084c137224 */ /* 0x000fe200078e0213 */
[----:B------:R-:W-:Y:S01]  /*6550*/  R2UR UR44, R12 ;  /* 0x000000000c2c72ca */ /* 0x000fe200000e0000 */
[----:B------:R-:W-:Y:S04]  /*6560*/  BSSY.RECONVERGENT B6, `(.L_x_98) ;  /* 0x000003d000067945 */ /* 0x000fe80003800200 */
[----:B------:R-:W3:Y:S01]  /*6570*/  @!P0 LDC R0, c[0x0][0xb20] ;  /* 0x0002c800ff008b82 */ /* 0x000ee20000000800 */
[----:B------:R-:W-:Y:S01]  /*6580*/  R2UR UR51, R19 ;  /* 0x00000000133372ca */ /* 0x000fe200000e0000 */
[----:B------:R-:W-:Y:S01]  /*6590*/  UISETP.GE.AND UP1, UPT, UR4, URZ, UPT ;  /* 0x000000ff0400728c */ /* 0x000fe2000bf26270 */
[----:B------:R-:W-:Y:S05]  /*65a0*/  R2UR UR4, R65 ;  /* 0x00000000410472ca */ /* 0x000fea00000e0000 */
[----:B------:R-:W4:Y:S01]  /*65b0*/  @!P0 LDC R2, c[0x0][0xb0c] ;  /* 0x0002c300ff028b82 */ /* 0x000f220000000800 */
[----:B------:R-:W-:Y:S01]  /*65c0*/  VOTEU.ALL UP0, P1 ;  /* 0x0000000000ff7886 */ /* 0x000fe20000800000 */
[----:B------:R-:W-:Y:S01]  /*65d0*/  USHF.L.U32 UR42, UR42, 0x6, URZ ;  /* 0x000000062a2a7899 */ /* 0x000fe200080006ff */
[----:B-1----:R-:W-:Y:S01]  /*65e0*/  @!P0 ISETP.NE.AND P1, PT, R4, 0x1, PT ;  /* 0x000000010400880c */ /* 0x002fe20003f25270 */
[----:B------:R-:W-:Y:S01]  /*65f0*/  @!P0 IMAD.HI.U32 R3, R29, R5, RZ ;  /* 0x000000051d038227 */ /* 0x000fe200078e00ff */
[----:B------:R-:W-:Y:S02]  /*6600*/  @!UP1 UIADD3 UR44, UPT, UPT, -UR44, URZ, URZ ;  /* 0x000000ff2c2c9290 */ /* 0x000fe4000fffe1ff */
[----:B------:R-:W-:Y:S02]  /*6610*/  USHF.L.U32 UR51, UR51, 0x7, URZ ;  /* 0x0000000733337899 */ /* 0x000fe400080006ff */
[----:B------:R-:W-:Y:S01]  /*6620*/  @!UP0 ULOP3.LUT UR44, URZ, UR4, URZ, 0x33, !UPT ;  /* 0x00000004ff2c8292 */ /* 0x000fe2000f8e33ff */
[----:B--2---:R-:W-:Y:S05]  /*6630*/  @!P0 IMAD.HI.U32 R6, R31, R6, RZ ;  /* 0x000000061f068227 */ /* 0x004fea00078e00ff */
[----:B------:R-:W-:Y:S01]  /*6640*/  @!P0 SHF.R.U32.HI R6, RZ, R7, R6 ;  /* 0x00000007ff068219 */ /* 0x000fe20000011606 */
[----:B------:R-:W-:Y:S01]  /*6650*/  IMAD R8, RZ, RZ, -UR44 ;  /* 0x8000002cff087e24 */ /* 0x000fe2000f8e02ff */
[----:B---3--:R-:W-:Y:S02]  /*6660*/  @!P0 SHF.R.U32.HI R0, RZ, R0, R3 ;  /* 0x00000000ff008219 */ /* 0x008fe40000011603 */
[----:B----4-:R-:W-:Y:S02]  /*6670*/  @!P0 ISETP.NE.AND P2, PT, R2, 0x1, PT ;  /* 0x000000010200880c */ /* 0x010fe40003f45270 */
[----:B------:R-:W-:Y:S02]  /*6680*/  @!P0 SEL R3, R29, R0, !P1 ;  /* 0x000000001d038207 */ /* 0x000fe40004800000 */
[----:B------:R-:W-:Y:S02]  /*6690*/  R2UR UR4, R8 ;  /* 0x00000000080472ca */ /* 0x000fe400000e0000 */
[----:B------:R-:W-:Y:S02]  /*66a0*/  LOP3.LUT P1, RZ, R75, 0x1b0, RZ, 0xc0, !PT ;  /* 0x000001b04bff7812 */ /* 0x000fe4000782c0ff */
[----:B------:R-:W-:Y:S02]  /*66b0*/  @P3 SHF.R.U32.HI R8, RZ, 0x10, R61 ;  /* 0x00000010ff083819 */ /* 0x000fe4000001163d */
[----:B------:R-:W-:Y:S02]  /*66c0*/  @!P0 SEL R6, R31, R6, !P2 ;  /* 0x000000061f068207 */ /* 0x000fe40005000000 */
[----:B------:R-:W-:Y:S03]  /*66d0*/  @P3 R2UR UR52, R8 ;  /* 0x00000000083432ca */ /* 0x000fe600000e0000 */
[----:B------:R-:W-:Y:S02]  /*66e0*/  @!P0 IMAD.IADD R0, R3, 0x1, -R6 ;  /* 0x0000000103008824 */ /* 0x000fe400078e0a06 */
[----:B------:R-:W-:Y:S01]  /*66f0*/  @!P0 IMAD.IADD R3, R6, 0x1, -R3 ;  /* 0x0000000106038824 */ /* 0x000fe200078e0a03 */
[----:B------:R-:W-:Y:S01]  /*6700*/  UIMAD UR43, UR5, UR4, UR43 ;  /* 0x00000004052b72a4 */ /* 0x000fe2000f8e022b */
[----:B------:R-:W-:Y:S02]  /*6710*/  @!P0 IMAD R31, R0, R2, R31 ;  /* 0x00000002001f8224 */ /* 0x000fe400078e021f */
[----:B------:R-:W-:Y:S01]  /*6720*/  @!P0 IMAD R29, R3, R4, R29 ;  /* 0x00000004031d8224 */ /* 0x000fe200078e021d */
[----:B------:R-:W-:Y:S08]  /*6730*/  @!P1 BRA `(.L_x_99) ;  /* 0x00000000007c9947 */ /* 0x000ff00003800000 */
[----:B------:R-:W1:Y:S01]  /*6740*/  LDCU.64 UR8, c[0x4][0x80] ;  /* 0x01001000ff0877ac */ /* 0x000e620008000a00 */
[----:B------:R-:W-:Y:S01]  /*6750*/  MOV R2, 0x0 ;  /* 0x0000000000027802 */ /* 0x000fe20000000f00 */
[----:B------:R-:W-:Y:S02]  /*6760*/  HFMA2 R12, -RZ, RZ, 0, 5.9604644775390625e-08 ;  /* 0x00000001ff0c7431 */ /* 0x000fe400000001ff */
[----:B------:R-:W-:Y:S01]  /*6770*/  IMAD.MOV.U32 R8, RZ, RZ, 0x70 ;  /* 0x00000070ff087424 */ /* 0x000fe200078e00ff */
[----:B------:R2:W3:Y:S01]  /*6780*/  LDC.64 R14, c[0x4][R2] ;  /* 0x01000000020e7b82 */ /* 0x0004e20000000a00 */
[----:B------:R-:W4:Y:S01]  /*6790*/  LDCU.64 UR6, c[0x4][0x88] ;  /* 0x01001100ff0677ac */ /* 0x000f220008000a00 */
[----:B------:R-:W-:Y:S01]  /*67a0*/  IMAD.MOV.U32 R13, RZ, RZ, RZ ;  /* 0x000000ffff0d7224 */ /* 0x000fe200078e00ff */
[----:B------:R-:W2:Y:S01]  /*67b0*/  LDCU.64 UR4, c[0x4][0x8] ;  /* 0x01000100ff0477ac */ /* 0x000ea20008000a00 */
[----:B-1----:R-:W-:Y:S01]  /*67c0*/  MOV R5, UR9 ;  /* 0x0000000900057c02 */ /* 0x002fe20008000f00 */
[----:B------:R-:W-:Y:S01]  /*67d0*/  IMAD.U32 R4, RZ, RZ, UR8 ;  /* 0x00000008ff047e24 */ /* 0x000fe2000f8e00ff */
[----:B----4-:R-:W-:Y:S01]  /*67e0*/  MOV R7, UR7 ;  /* 0x0000000700077c02 */ /* 0x010fe20008000f00 */
[----:B------:R-:W-:Y:S01]  /*67f0*/  IMAD.U32 R6, RZ, RZ, UR6 ;  /* 0x00000006ff067e24 */ /* 0x000fe2000f8e00ff */
[----:B--2---:R-:W-:Y:S01]  /*6800*/  MOV R11, UR5 ;  /* 0x00000005000b7c02 */ /* 0x004fe20008000f00 */
[----:B------:R-:W-:Y:S02]  /*6810*/  IMAD.U32 R10, RZ, RZ, UR4 ;  /* 0x00000004ff0a7e24 */ /* 0x000fe4000f8e00ff */
[----:B------:R-:W-:Y:S07]  /*6820*/  LEPC R20, `(.L_x_100) ;  /* 0x000000001014794e */ /* 0x000fee0000000000 */
[----:B---3-5:R-:W-:Y:S05]  /*6830*/  CALL.ABS.NOINC R14 ;  /* 0x000000000e007343 */ /* 0x028fea0003c00000 */
.L_x_100:
[----:B------:R-:W1:Y:S01]  /*6840*/  LDCU.64 UR8, c[0x4][0x80] ;  /* 0x01001000ff0877ac */ /* 0x000e620008000a00 */
[----:B------:R-:W2:Y:S01]  /*6850*/  LDC.64 R2, c[0x4][R2] ;  /* 0x0100000002027b82 */ /* 0x000ea20000000a00 */
[----:B------:R-:W-:Y:S02]  /*6860*/  HFMA2 R12, -RZ, RZ, 0, 5.9604644775390625e-08 ;  /* 0x00000001ff0c7431 */ /* 0x000fe400000001ff */
[----:B------:R-:W-:Y:S02]  /*6870*/  IMAD.MOV.U32 R8, RZ, RZ, 0x70 ;  /* 0x00000070ff087424 */ /* 0x000fe400078e00ff */
[----:B------:R-:W-:Y:S01]  /*6880*/  IMAD.MOV.U32 R13, RZ, RZ, RZ ;  /* 0x000000ffff0d7224 */ /* 0x000fe200078e00ff */
[----:B------:R-:W3:Y:S01]  /*6890*/  LDCU.64 UR6, c[0x4][0x88] ;  /* 0x01001100ff0677ac */ /* 0x000ee20008000a00 */
[----:B------:R-:W4:Y:S01]  /*68a0*/  LDCU.64 UR4, c[0x4][0x8] ;  /* 0x01000100ff0477ac */ /* 0x000f220008000a00 */
[----:B-1----:R-:W-:Y:S02]  /*68b0*/  MOV R4, UR8 ;  /* 0x0000000800047c02 */ /* 0x002fe40008000f00 */
[----:B------:R-:W-:Y:S02]  /*68c0*/  MOV R5, UR9 ;  /* 0x0000000900057c02 */ /* 0x000fe40008000f00 */
[----:B---3--:R-:W-:Y:S01]  /*68d0*/  MOV R7, UR7 ;  /* 0x0000000700077c02 */ /* 0x008fe20008000f00 */
[----:B------:R-:W-:Y:S01]  /*68e0*/  IMAD.U32 R6, RZ, RZ, UR6 ;  /* 0x00000006ff067e24 */ /* 0x000fe2000f8e00ff */
[----:B----4-:R-:W-:Y:S01]  /*68f0*/  MOV R11, UR5 ;  /* 0x00000005000b7c02 */ /* 0x010fe20008000f00 */
[----:B------:R-:W-:Y:S02]  /*6900*/  IMAD.U32 R10, RZ, RZ, UR4 ;  /* 0x00000004ff0a7e24 */ /* 0x000fe4000f8e00ff */
[----:B------:R-:W-:Y:S07]  /*6910*/  LEPC R20, `(.L_x_99) ;  /* 0x000000001014794e */ /* 0x000fee0000000000 */
[----:B--2---:R-:W-:Y:S05]  /*6920*/  CALL.ABS.NOINC R2 ;  /* 0x0000000002007343 */ /* 0x004fea0003c00000 */
.L_x_99:
[----:B------:R-:W-:Y:S05]  /*6930*/  BSYNC.RECONVERGENT B6 ;  /* 0x0000000000067941 */ /* 0x000fea0003800200 */
.L_x_98:
[----:B------:R-:W-:Y:S01]  /*6940*/  ISETP.NE.U32.AND P3, PT, R54, RZ, PT ;  /* 0x000000ff3600720c */ /* 0x000fe20003f65070 */
[----:B------:R-:W-:Y:S01]  /*6950*/  UISETP.NE.AND UP2, UPT, UR49, URZ, UPT ;  /* 0x000000ff3100728c */ /* 0x000fe2000bf45270 */
[----:B------:R-:W-:Y:S01]  /*6960*/  ISETP.NE.U32.AND P2, PT, RZ, UR36, PT ;  /* 0x00000024ff007c0c */ /* 0x000fe2000bf45070 */
[----:B------:R-:W-:Y:S01]  /*6970*/  UISETP.NE.U32.AND UP1, UPT, UR38, URZ, UPT ;  /* 0x000000ff2600728c */ /* 0x000fe2000bf25070 */
[----:B------:R-:W-:Y:S01]  /*6980*/  ISETP.NE.AND.EX P3, PT, R55, RZ, PT, P3 ;  /* 0x000000ff3700720c */ /* 0x000fe20003f65330 */
[----:B------:R-:W-:Y:S01]  /*6990*/  UPLOP3.LUT UP0, UPT, UPT, UPT, UPT, 0x40, 0x4 ;  /* 0x000000000004789c */ /* 0x000fe20003f0e870 */
[----:B------:R-:W-:Y:S01]  /*69a0*/  ISETP.NE.AND.EX P2, PT, RZ, UR37, PT, P2 ;  /* 0x00000025ff007c0c */ /* 0x000fe2000bf45320 */
[----:B------:R-:W-:Y:S01]  /*69b0*/  UISETP.NE.AND.EX UP1, UPT, UR39, URZ, UPT, UP1 ;  /* 0x000000ff2700728c */ /* 0x000fe2000bf25310 */
[----:B------:R-:W-:Y:S04]  /*69c0*/  PLOP3.LUT P4, PT, PT, PT, UP2, 0x80, 0x8 ;  /* 0x000000000008781c */ /* 0x000fe80003f8f028 */
[----:B------:R-:W-:Y:S01]  /*69d0*/  P2R R80, PR, RZ, 0x10 ;  /* 0x00000010ff507803 */ /* 0x000fe20000000000 */
[----:B------:R-:W-:Y:S06]  /*69e0*/  @UP2 UPLOP3.LUT UP0, UPT, UPT, UPT, UP1, 0x80, 0x8 ;  /* 0x000000000008289c */ /* 0x000fec0003f0f010 */
[----:B------:R-:W-:Y:S01]  /*69f0*/  PLOP3.LUT P0, PT, PT, PT, UP0, 0x80, 0x8 ;  /* 0x000000000008781c */ /* 0x000fe20003f0f008 */
[----:B------:R-:W-:Y:S01]  /*6a00*/  @!UPT UIADD3 URZ, UPT, UPT, URZ, URZ, URZ ;  /* 0x000000fffffff290 */ /* 0x000fe2000fffe0ff */
[----:B------:R-:W-:Y:S11]  /*6a10*/  BRA.U !UP1, `(.L_x_101) ;  /* 0x0000000109387547 */ /* 0x000ff6000b800000 */
[----:B------:R-:W-:Y:S01]  /*6a20*/  UISETP.NE.U32.AND UP0, UPT, UR36, URZ, UPT ;  /* 0x000000ff2400728c */ /* 0x000fe2000bf05070 */
[----:B------:R-:W-:Y:S02]  /*6a30*/  HFMA2 R0, -RZ, RZ, 0, 5.9604644775390625e-08 ;  /* 0x00000001ff007431 */ /* 0x000fe400000001ff */
[----:B------:R-:W-:Y:S01]  /*6a40*/  IMAD.MOV.U32 R59, RZ, RZ, 0x1 ;  /* 0x00000001ff3b7424 */ /* 0x000fe200078e00ff */
[----:B------:R-:W-:Y:S06]  /*6a50*/  UISETP.NE.AND.EX UP0, UPT, UR37, URZ, UPT, UP0 ;  /* 0x000000ff2500728c */ /* 0x000fec000bf05300 */
[----:B------:R-:W-:Y:S05]  /*6a60*/  PLOP3.LUT P1, PT, PT, PT, UP0, 0x80, 0x8 ;  /* 0x000000000008781c */ /* 0x000fea0003f2f008 */
[----:B------:R-:W1:Y:S01]  /*6a70*/  @UP0 LDCU.64 UR6, c[0x0][0x888] ;  /* 0x00011100ff0607ac */ /* 0x000e620008000a00 */
[----:B------:R-:W-:Y:S07]  /*6a80*/  @UP0 UIMAD UR4, UR45, UR38, URZ ;  /* 0x000000262d0402a4 */ /* 0x000fee000f8e02ff */
[----:B------:R-:W-:Y:S01]  /*6a90*/  @!P1 PRMT R59, R0, 0x7610, R59 ;  /* 0x00007610003b9816 */ /* 0x000fe2000000003b */
[----:B-1----:R-:W-:Y:S03]  /*6aa0*/  @UP0 UIMAD.WIDE UR6, UR4, 0x4, UR6 ;  /* 0x00000004040608a5 */ /* 0x002fe6000f8e0206 */
[----:B------:R-:W1:Y:S03]  /*6ab0*/  @!UP0 LDCU UR4, c[0x0][0x880] ;  /* 0x00011000ff0487ac */ /* 0x000e660008000800 */
[----:B------:R-:W-:Y:S01]  /*6ac0*/  IMAD.U32 R2, RZ, RZ, UR6 ;  /* 0x00000006ff027e24 */ /* 0x000fe2000f8e00ff */
[----:B------:R-:W-:Y:S05]  /*6ad0*/  MOV R3, UR7 ;  /* 0x0000000700037c02 */ /* 0x000fea0008000f00 */
[----:B-----5:R2:W5:Y:S02]  /*6ae0*/  @P1 LDG.E R35, desc[UR46][R2.64] ;  /* 0x0000002e02231981 */ /* 0x020564000c1e1900 */
[----:B-12---:R-:W-:Y:S02]  /*6af0*/  @!P1 IMAD.U32 R35, RZ, RZ, UR4 ;  /* 0x00000004ff239e24 */ /* 0x006fe4000f8e00ff */
.L_x_101:
[----:B------:R-:W-:Y:S05]  /*6b00*/  @!P3 BRA `(.L_x_102) ;  /* 0x000000000020b947 */ /* 0x000fea0003800000 */
[----:B------:R-:W-:Y:S04]  /*6b10*/  ISETP.NE.U32.AND P1, PT, R52, RZ, PT ;  /* 0x000000ff3400720c */ /* 0x000fe80003f25070 */
[----:B------:R-:W-:Y:S11]  /*6b20*/  ISETP.NE.AND.EX P1, PT, R53, RZ, PT, P1 ;  /* 0x000000ff3500720c */ /* 0x000ff60003f25310 */
[----:B------:R-:W-:Y:S02]  /*6b30*/  @!UPT UIADD3 URZ, UPT, UPT, URZ, URZ, URZ ;  /* 0x000000fffffff290 */ /* 0x000fe4000fffe0ff */
[----:B------:R-:W1:Y:S01]  /*6b40*/  @P1 LDC.64 R2, c[0x0][0x8a8] ;  /* 0x00022a00ff021b82 */ /* 0x000e620000000a00 */
[----:B------:R-:W-:Y:S04]  /*6b50*/  @P1 IMAD R0, R54, UR45, RZ ;  /* 0x0000002d36001c24 */ /* 0x000fe8000f8e02ff */
[----:B-1----:R-:W-:Y:S05]  /*6b60*/  @P1 IMAD.WIDE R2, R0, 0x4, R2 ;  /* 0x0000000400021825 */ /* 0x002fea00078e0202 */
[----:B-----5:R1:W5:Y:S02]  /*6b70*/  @P1 LDG.E R33, desc[UR46][R2.64] ;  /* 0x0000002e02211981 */ /* 0x020364000c1e1900 */
[----:B-1----:R-:W2:Y:S02]  /*6b80*/  @!P1 LDC R33, c[0x0][0x8a0] ;  /* 0x00022800ff219b82 */ /* 0x002ea40000000800 */
.L_x_102:
[----:B-----5:R-:W-:Y:S01]  /*6b90*/  FSETP.NEU.AND P1, PT, R35, RZ, PT ;  /* 0x000000ff2300720b */ /* 0x020fe20003f2d000 */
[----:B------:R-:W-:Y:S01]  /*6ba0*/  IMAD.SHL.U32 R84, R72, 0x2, RZ ;  /* 0x0000000248547824 */ /* 0x000fe200078e00ff */
[----:B------:R-:W-:Y:S01]  /*6bb0*/  SEL R3, RZ, 0xffffffff, P2 ;  /* 0xffffffffff037807 */ /* 0x000fe20001000000 */
[----:B------:R-:W-:Y:S01]  /*6bc0*/  BSSY B1, `(.L_x_103) ;  /* 0x000002c000017945 */ /* 0x000fe20003800000 */
[----:B------:R-:W-:Y:S01]  /*6bd0*/  @P4 LOP3.LUT P2, RZ, R59, 0xff, RZ, 0xc0, !PT ;  /* 0x000000ff3bff4812 */ /* 0x000fe2000784c0ff */
[----:B------:R-:W-:Y:S01]  /*6be0*/  VIADD R82, R84, UR50 ;  /* 0x0000003254527c36 */ /* 0x000fe20008000000 */
[----:B------:R-:W-:Y:S01]  /*6bf0*/  @P4 SEL R4, RZ, 0xffffffff, P1 ;  /* 0xffffffffff044807 */ /* 0x000fe20000800000 */
[----:B------:R-:W-:Y:S01]  /*6c00*/  IMAD.MOV.U32 R85, RZ, RZ, 0x1 ;  /* 0x00000001ff557424 */ /* 0x000fe200078e00ff */
[----:B------:R-:W-:Y:S01]  /*6c10*/  LOP3.LUT R71, R71, 0x1, RZ, 0x3c, !PT ;  /* 0x0000000147477812 */ /* 0x000fe200078e3cff */
[----:B------:R-:W-:Y:S01]  /*6c20*/  IMAD.IADD R34, R32, 0x1, R17 ;  /* 0x0000000120227824 */ /* 0x000fe200078e0211 */
[----:B------:R-:W-:Y:S01]  /*6c30*/  @P0 SEL R4, R3, R4, !P2 ;  /* 0x0000000403040207 */ /* 0x000fe20005000000 */
[----:B------:R-:W-:Y:S01]  /*6c40*/  IMAD.MOV.U32 R39, RZ, RZ, RZ ;  /* 0x000000ffff277224 */ /* 0x000fe200078e00ff */
[----:B------:R-:W-:Y:S02]  /*6c50*/  LEA R83, R30, UR50, 0x3 ;  /* 0x000000321e537c11 */ /* 0x000fe4000f8e18ff */
[----:B------:R-:W-:Y:S02]  /*6c60*/  CS2R R50, SRZ ;  /* 0x0000000000327805 */ /* 0x000fe4000001ff00 */
[----:B------:R-:W-:Y:S02]  /*6c70*/  @P4 LOP3.LUT R79, R4, 0x1, RZ, 0xc0, !PT ;  /* 0x00000001044f4812 */ /* 0x000fe400078ec0ff */
[----:B------:R-:W-:Y:S02]  /*6c80*/  CS2R R48, SRZ ;  /* 0x0000000000307805 */ /* 0x000fe4000001ff00 */
[----:B------:R-:W-:Y:S02]  /*6c90*/  SHF.L.U32 R0, R70, 0x1f, RZ ;  /* 0x0000001f46007819 */ /* 0x000fe400000006ff */
[----:B------:R-:W-:Y:S02]  /*6ca0*/  CS2R R42, SRZ ;  /* 0x00000000002a7805 */ /* 0x000fe4000001ff00 */
[----:B------:R-:W-:Y:S02]  /*6cb0*/  ISETP.NE.U32.OR P5, PT, R79, 0x1, !P4 ;  /* 0x000000014f00780c */ /* 0x000fe400067a5470 */
[----:B------:R-:W-:Y:S02]  /*6cc0*/  CS2R R40, SRZ ;  /* 0x0000000000287805 */ /* 0x000fe4000001ff00 */
[----:B------:R-:W-:Y:S01]  /*6cd0*/  PLOP3.LUT P0, PT, PT, PT, UP1, 0x80, 0x8 ;  /* 0x000000000008781c */ /* 0x000fe20003f0f018 */
[----:B------:R-:W-:Y:S01]  /*6ce0*/  IMAD.IADD R81, R77, 0x1, R82 ;  /* 0x000000014d517824 */ /* 0x000fe200078e0252 */
[----:B------:R-:W-:Y:S02]  /*6cf0*/  LOP3.LUT P2, R78, R59, 0xff, RZ, 0xc0, !PT ;  /* 0x000000ff3b4e7812 */ /* 0x000fe4000784c0ff */
[----:B------:R-:W-:Y:S05]  /*6d00*/  SEL R86, RZ, 0xffffffff, P1 ;  /* 0xffffffffff567807 */ /* 0x000fea0000800000 */
[----:B------:R-:W-:Y:S04]  /*6d10*/  @P5 SHF.L.U32 R2, R71, 0x1f, RZ ;  /* 0x0000001f47025819 */ /* 0x000fe800000006ff */
[----:B------:R-:W-:Y:S01]  /*6d20*/  @P0 SEL R86, R3, R86, !P2 ;  /* 0x0000005603560207 */ /* 0x000fe20005000000 */
[----:B------:R-:W1:Y:S03]  /*6d30*/  @P5 SYNCS.PHASECHK.TRANS64.TRYWAIT P4, [UR50+0x110], R2 ;  /* 0x00011002ff0055a7 */ /* 0x000e660008081132 */
[----:B------:R-:W-:Y:S01]  /*6d40*/  LOP3.LUT R86, R86, 0x1, RZ, 0xc0, !PT ;  /* 0x0000000156567812 */ /* 0x000fe200078ec0ff */
[----:B------:R3:W4:Y:S01]  /*6d50*/  SYNCS.PHASECHK.TRANS64.TRYWAIT P3, [R83+URZ+0x170], R0 ;  /* 0x00017000530075a7 */ /* 0x00072200080611ff */
[----:B-1----:R-:W-:Y:S01]  /*6d60*/  @P5 SEL R85, RZ, 0x1, !P4 ;  /* 0x00000001ff555807 */ /* 0x002fe20006000000 */
[----:B---3--:R-:W-:Y:S06]  /*6d70*/  @!P5 BRA `(.L_x_104) ;  /* 0x000000000040d947 */ /* 0x008fec0003800000 */
[----:B------:R-:W-:Y:S01]  /*6d80*/  ISETP.NE.AND P1, PT, R85, RZ, PT ;  /* 0x000000ff5500720c */ /* 0x000fe20003f25270 */
[----:B------:R-:W-:Y:S01]  /*6d90*/  BSSY B0, `(.L_x_105) ;  /* 0x000000a000007945 */ /* 0x000fe20003800000 */
[----:B------:R-:W-:Y:S01]  /*6da0*/  ISETP.NE.U32.AND P0, PT, R86, 0x1, PT ;  /* 0x000000015600780c */ /* 0x000fe20003f05070 */
[----:B------:R-:W-:Y:S01]  /*6db0*/  IMAD.MOV.U32 R50, RZ, RZ, RZ ;  /* 0x000000ffff327224 */ /* 0x000fe200078e00ff */
[----:B------:R-:W-:Y:S02]  /*6dc0*/  CS2R R42, SRZ ;  /* 0x00000000002a7805 */ /* 0x000fe4000001ff00 */
[----:B------:R-:W-:Y:S02]  /*6dd0*/  CS2R R40, SRZ ;  /* 0x0000000000287805 */ /* 0x000fe4000001ff00 */
[----:B------:R-:W-:Y:S05]  /*6de0*/  CS2R R48, SRZ ;  /* 0x0000000000307805 */ /* 0x000fea000001ff00 */
[----:B------:R-:W-:Y:S05]  /*6df0*/  @P1 BRA `(.L_x_106) ;  /* 0x00000000000c1947 */ /* 0x000fea0003800000 */
[----:B------:R-:W-:Y:S04]  /*6e00*/  SHF.L.U32 R3, R71, 0x1f, RZ ;  /* 0x0000001f47037819 */ /* 0x000fe800000006ff */
[----:B------:R-:W1:Y:S02]  /*6e10*/  SYNCS.PHASECHK.TRANS64.TRYWAIT P1, [UR50+0x110], R3 ;  /* 0x00011003ff0075a7 */ /* 0x000e640008021132 */
[----:B-1----:R-:W-:Y:S05]  /*6e20*/  @!P1 BRA `(.L_x_107) ;  /* 0x0000003000489947 */ /* 0x002fea0003800000 */
.L_x_106:
[----:B------:R-:W-:Y:S05]  /*6e30*/  BSYNC B0 ;  /* 0x0000000000007941 */ /* 0x000fea0003800000 */
.L_x_105:
[----:B------:R-:W-:Y:S05]  /*6e40*/  @P0 WARPSYNC.ALL ;  /* 0x0000000000000948 */ /* 0x000fea0003800000 */
[----:B------:R3:W1:Y:S01]  /*6e50*/  @P0 LDSM.16.M88.4 R40, [R84+UR50+0x200] ;  /* 0x000200325428083b */ /* 0x0006620008000200 */
[----:B------:R-:W-:Y:S03]  /*6e60*/  HFMA2 R39, -RZ, RZ, 0, 5.9604644775390625e-08 ;  /* 0x00000001ff277431 */ /* 0x000fe600000001ff */
[----:B------:R3:W1:Y:S02]  /*6e70*/  @P0 LDSM.16.M88.4 R48, [R81+0x200] ;  /* 0x000200005130083b */ /* 0x0006640000000200 */
.L_x_104:
[----:B------:R-:W-:Y:S05]  /*6e80*/  BSYNC B1 ;  /* 0x0000000000017941 */ /* 0x000fea0003800000 */
.L_x_103:
[----:B-1----:R-:W-:Y:S04]  /*6e90*/  SHF.R.U32.HI R3, RZ, 0x15, R34 ;  /* 0x00000015ff037819 */ /* 0x002fe80000011622 */
[----:B------:R-:W-:Y:S01]  /*6ea0*/  LOP3.LUT P0, RZ, R3, 0x3, R74, 0x48, !PT ;  /* 0x0000000303ff7812 */ /* 0x000fe2000780484a */
[----:B------:R-:W-:Y:S01]  /*6eb0*/  @!UPT UIADD3 URZ, UPT, UPT, URZ, URZ, URZ ;  /* 0x000000fffffff290 */ /* 0x000fe2000fffe0ff */
[----:B----4-:R-:W-:Y:S11]  /*6ec0*/  @P3 BRA `(.L_x_108) ;  /* 0x0000000000083947 */ /* 0x010ff60003800000 */
[----:B------:R-:W1:Y:S02]  /*6ed0*/  SYNCS.PHASECHK.TRANS64.TRYWAIT P1, [R83+URZ+0x170], R0 ;  /* 0x00017000530075a7 */ /* 0x000e6400080211ff */
[----:B-1----:R-:W-:Y:S05]  /*6ee0*/  @!P1 BRA `(.L_x_109) ;  /* 0x0000003000309947 */ /* 0x002fea0003800000 */
.L_x_108:
[----:B------:R-:W-:Y:S05]  /*6ef0*/  @!P0 BRA `(.L_x_110) ;  /* 0x0000000000408947 */ /* 0x000fea0003800000 */
[----:B------:R-:W4:Y:S01]  /*6f00*/  LDCU.64 UR8, c[0x4][0x70] ;  /* 0x01000e00ff0877ac */ /* 0x000f220008000a00 */
[----:B------:R-:W-:Y:S01]  /*6f10*/  MOV R3, 0x0 ;  /* 0x0000000000037802 */ /* 0x000fe20000000f00 */
[----:B------:R-:W-:Y:S02]  /*6f20*/  HFMA2 R12, -RZ, RZ, 0, 5.9604644775390625e-08 ;  /* 0x00000001ff0c7431 */ /* 0x000fe400000001ff */
[----:B------:R-:W-:Y:S02]  /*6f30*/  IMAD.MOV.U32 R8, RZ, RZ, 0x192 ;  /* 0x00000192ff087424 */ /* 0x000fe400078e00ff */
[----:B------:R-:W-:Y:S01]  /*6f40*/  IMAD.MOV.U32 R13, RZ, RZ, RZ ;  /* 0x000000ffff0d7224 */ /* 0x000fe200078e00ff */
[----:B------:R-:W5:Y:S01]  /*6f50*/  LDCU.64 UR6, c[0x4][0x78] ;  /* 0x01000f00ff0677ac */ /* 0x000f620008000a00 */
[----:B------:R-:W1:Y:S01]  /*6f60*/  LDC.64 R2, c[0x4][R3] ;  /* 0x0100000003027b82 */ /* 0x000e620000000a00 */
[----:B------:R-:W2:Y:S01]  /*6f70*/  LDCU.64 UR4, c[0x4][0x10] ;  /* 0x01000200ff0477ac */ /* 0x000ea20008000a00 */
[----:B----4-:R-:W-:Y:S01]  /*6f80*/  MOV R5, UR9 ;  /* 0x0000000900057c02 */ /* 0x010fe20008000f00 */
[----:B------:R-:W-:Y:S01]  /*6f90*/  IMAD.U32 R4, RZ, RZ, UR8 ;  /* 0x00000008ff047e24 */ /* 0x000fe2000f8e00ff */
[----:B-----5:R-:W-:Y:S01]  /*6fa0*/  MOV R7, UR7 ;  /* 0x0000000700077c02 */ /* 0x020fe20008000f00 */
[----:B------:R-:W-:Y:S01]  /*6fb0*/  IMAD.U32 R6, RZ, RZ, UR6 ;  /* 0x00000006ff067e24 */ /* 0x000fe2000f8e00ff */
[----:B--2---:R-:W-:Y:S01]  /*6fc0*/  MOV R11, UR5 ;  /* 0x00000005000b7c02 */ /* 0x004fe20008000f00 */
[----:B------:R-:W-:Y:S02]  /*6fd0*/  IMAD.U32 R10, RZ, RZ, UR4 ;  /* 0x00000004ff0a7e24 */ /* 0x000fe4000f8e00ff */
[----:B------:R-:W-:Y:S07]  /*6fe0*/  LEPC R20, `(.L_x_110) ;  /* 0x000000001014794e */ /* 0x000fee0000000000 */
[----:B-1-3--:R-:W-:Y:S05]  /*6ff0*/  CALL.ABS.NOINC R2 ;  /* 0x0000000002007343 */ /* 0x00afea0003c00000 */
.L_x_110:
[----:B------:R-:W-:Y:S01]  /*7000*/  SHF.L.U32 R20, R40, 0x10, RZ ;  /* 0x0000001028147819 */ /* 0x000fe200000006ff */
[----:B------:R-:W-:Y:S05]  /*7010*/  WARPSYNC.ALL ;  /* 0x0000000000007948 */ /* 0x000fea0003800000 */
[----:B------:R-:W-:Y:S01]  /*7020*/  R2UR UR4, R34 ;  /* 0x00000000220472ca */ /* 0x000fe200000e0000 */
[----:B------:R-:W-:Y:S01]  /*7030*/  BSSY.RECONVERGENT B0, `(.L_x_111) ;  /* 0x0000050000007945 */ /* 0x000fe20003800200 */
[----:B------:R-:W-:Y:S02]  /*7040*/  LOP3.LUT R21, R40, 0xffff0000, RZ, 0xc0, !PT ;  /* 0xffff000028157812 */ /* 0x000fe400078ec0ff */
[C---:B------:R-:W-:Y:S02]  /*7050*/  SHF.L.U32 R36, R41.reuse, 0x10, RZ ;  /* 0x0000001029247819 */ /* 0x040fe400000006ff */
[----:B------:R-:W-:Y:S02]  /*7060*/  LOP3.LUT R38, R41, 0xffff0000, RZ, 0xc0, !PT ;  /* 0xffff000029267812 */ /* 0x000fe400078ec0ff */
[----:B------:R-:W-:Y:S02]  /*7070*/  SHF.L.U32 R37, R49, 0x10, RZ ;  /* 0x0000001031257819 */ /* 0x000fe400000006ff */
[----:B------:R-:W-:Y:S02]  /*7080*/  ISETP.NE.AND P1, PT, R73, RZ, PT ;  /* 0x000000ff4900720c */ /* 0x000fe40003f25270 */
[----:B------:R-:W-:Y:S01]  /*7090*/  ISETP.NE.AND P6, PT, R80, RZ, PT ;  /* 0x000000ff5000720c */ /* 0x000fe20003fc5270 */
[----:B------:R-:W1:Y:S03]  /*70a0*/  LDTM.16dp256bit.x4 R4, tmem[UR4] ;  /* 0x00000004000479ee */ /* 0x000e660008120000 */
[----:B------:R-:W-:Y:S01]  /*70b0*/  ISETP.NE.U32.OR P0, PT, R79, 0x1, !P6 ;  /* 0x000000014f00780c */ /* 0x000fe20007705470 */
[C---:B-12---:R-:W-:Y:S01]  /*70c0*/  FMUL R0, R33.reuse, R4 ;  /* 0x0000000421007220 */ /* 0x046fe20000400000 */
[C---:B------:R-:W-:Y:S01]  /*70d0*/  FMUL R2, R33.reuse, R5 ;  /* 0x0000000521027220 */ /* 0x040fe20000400000 */
[C---:B------:R-:W-:Y:S01]  /*70e0*/  FMUL R3, R33.reuse, R6 ;  /* 0x0000000621037220 */ /* 0x040fe20000400000 */
[----:B------:R-:W-:Y:S01]  /*70f0*/  FMUL R7, R33, R7 ;  /* 0x0000000721077220 */ /* 0x000fe20000400000 */
[C---:B------:R-:W-:Y:S01]  /*7100*/  FFMA R0, R35.reuse, R20, R0 ;  /* 0x0000001423007223 */ /* 0x040fe20000000000 */
[C---:B------:R-:W-:Y:S01]  /*7110*/  SHF.L.U32 R20, R42.reuse, 0x10, RZ ;  /* 0x000000102a147819 */ /* 0x040fe200000006ff */
[----:B------:R-:W-:Y:S01]  /*7120*/  FFMA R2, R35, R21, R2 ;  /* 0x0000001523027223 */ /* 0x000fe20000000002 */
[----:B------:R-:W-:Y:S01]  /*7130*/  SHF.L.U32 R21, R43, 0x10, RZ ;  /* 0x000000102b157819 */ /* 0x000fe200000006ff */
[----:B------:R-:W-:Y:S01]  /*7140*/  FFMA R3, R35, R36, R3 ;  /* 0x0000002423037223 */ /* 0x000fe20000000003 */
[----:B------:R-:W-:Y:S01]  /*7150*/  LOP3.LUT R36, R42, 0xffff0000, RZ, 0xc0, !PT ;  /* 0xffff00002a247812 */ /* 0x000fe200078ec0ff */
[C---:B------:R-:W-:Y:S01]  /*7160*/  FMUL R4, R33.reuse, R8 ;  /* 0x0000000821047220 */ /* 0x040fe20000400000 */
[----:B------:R-:W-:Y:S01]  /*7170*/  F2FP.BF16.F32.PACK_AB R44, R2, R0 ;  /* 0x00000000022c723e */ /* 0x000fe200000010ff */
[C---:B------:R-:W-:Y:S01]  /*7180*/  FMUL R5, R33.reuse, R9 ;  /* 0x0000000921057220 */ /* 0x040fe20000400000 */
[----:B------:R-:W-:Y:S01]  /*7190*/  FMUL R6, R33, R10 ;  /* 0x0000000a21067220 */ /* 0x000fe20000400000 */
[----:B------:R-:W-:Y:S01]  /*71a0*/  FFMA R7, R35, R38, R7 ;  /* 0x0000002623077223 */ /* 0x000fe20000000007 */
[----:B------:R-:W-:Y:S01]  /*71b0*/  LOP3.LUT R38, R51, 0xffff0000, RZ, 0xc0, !PT ;  /* 0xffff000033267812 */ /* 0x000fe200078ec0ff */
[----:B------:R-:W-:Y:S01]  /*71c0*/  FFMA R4, R35, R20, R4 ;  /* 0x0000001423047223 */ /* 0x000fe20000000004 */
[----:B------:R-:W-:Y:S01]  /*71d0*/  LOP3.LUT R20, R43, 0xffff0000, RZ, 0xc0, !PT ;  /* 0xffff00002b147812 */ /* 0x000fe200078ec0ff */
[C---:B------:R-:W-:Y:S01]  /*71e0*/  FFMA R5, R35.reuse, R36, R5 ;  /* 0x0000002423057223 */ /* 0x040fe20000000005 */
[C---:B------:R-:W-:Y:S01]  /*71f0*/  LOP3.LUT R36, R48.reuse, 0xffff0000, RZ, 0xc0, !PT ;  /* 0xffff000030247812 */ /* 0x040fe200078ec0ff */
[----:B------:R-:W-:Y:S01]  /*7200*/  FFMA R6, R35, R21, R6 ;  /* 0x0000001523067223 */ /* 0x000fe20000000006 */
[----:B------:R-:W-:Y:S01]  /*7210*/  SHF.L.U32 R21, R48, 0x10, RZ ;  /* 0x0000001030157819 */ /* 0x000fe200000006ff */
[----:B------:R-:W-:Y:S01]  /*7220*/  FMUL R11, R33, R11 ;  /* 0x0000000b210b7220 */ /* 0x000fe20000400000 */
[----:B------:R-:W-:Y:S01]  /*7230*/  F2FP.BF16.F32.PACK_AB R45, R7, R3 ;  /* 0x00000003072d723e */ /* 0x000fe200000010ff */
[C---:B------:R-:W-:Y:S01]  /*7240*/  FMUL R8, R33.reuse, R12 ;  /* 0x0000000c21087220 */ /* 0x040fe20000400000 */
[C---:B------:R-:W-:Y:S01]  /*7250*/  FMUL R9, R33.reuse, R13 ;  /* 0x0000000d21097220 */ /* 0x040fe20000400000 */
[----:B------:R-:W-:Y:S01]  /*7260*/  FMUL R10, R33, R14 ;  /* 0x0000000e210a7220 */ /* 0x000fe20000400000 */
[C---:B------:R-:W-:Y:S01]  /*7270*/  FFMA R11, R35.reuse, R20, R11 ;  /* 0x00000014230b7223 */ /* 0x040fe2000000000b */
[----:B------:R-:W-:Y:S01]  /*7280*/  FFMA R8, R35, R21, R8 ;  /* 0x0000001523087223 */ /* 0x000fe20000000008 */
[----:B------:R-:W-:Y:S01]  /*7290*/  LOP3.LUT R20, R49, 0xffff0000, RZ, 0xc0, !PT ;  /* 0xffff000031147812 */ /* 0x000fe200078ec0ff */
[----:B------:R-:W-:Y:S01]  /*72a0*/  FFMA R9, R35, R36, R9 ;  /* 0x0000002423097223 */ /* 0x000fe20000000009 */
[----:B------:R-:W-:Y:S01]  /*72b0*/  FMUL R15, R33, R15 ;  /* 0x0000000f210f7220 */ /* 0x000fe20000400000 */
[C---:B------:R-:W-:Y:S01]  /*72c0*/  SHF.L.U32 R21, R50.reuse, 0x10, RZ ;  /* 0x0000001032157819 */ /* 0x040fe200000006ff */
[----:B------:R-:W-:Y:S01]  /*72d0*/  FFMA R10, R35, R37, R10 ;  /* 0x00000025230a7223 */ /* 0x000fe2000000000a */
[C---:B------:R-:W-:Y:S01]  /*72e0*/  FMUL R12, R33.reuse, R16 ;  /* 0x00000010210c7220 */ /* 0x040fe20000400000 */
[----:B------:R-:W-:Y:S01]  /*72f0*/  LOP3.LUT R36, R50, 0xffff0000, RZ, 0xc0, !PT ;  /* 0xffff000032247812 */ /* 0x000fe200078ec0ff */
[----:B------:R-:W-:Y:S01]  /*7300*/  FMUL R13, R33, R17 ;  /* 0x00000011210d7220 */ /* 0x000fe20000400000 */
[----:B------:R-:W-:Y:S01]  /*7310*/  SHF.L.U32 R37, R51, 0x10, RZ ;  /* 0x0000001033257819 */ /* 0x000fe200000006ff */
[----:B------:R-:W-:Y:S01]  /*7320*/  FMUL R14, R33, R18 ;  /* 0x00000012210e7220 */ /* 0x000fe20000400000 */
[----:B------:R-:W-:Y:S01]  /*7330*/  FFMA R15, R35, R20, R15 ;  /* 0x00000014230f7223 */ /* 0x000fe2000000000f */
[----:B------:R-:W-:Y:S01]  /*7340*/  FMUL R19, R33, R19 ;  /* 0x0000001321137220 */ /* 0x000fe20000400000 */
[C---:B------:R-:W-:Y:S01]  /*7350*/  FFMA R12, R35.reuse, R21, R12 ;  /* 0x00000015230c7223 */ /* 0x040fe2000000000c */
[C---:B------:R-:W-:Y:S01]  /*7360*/  FFMA R13, R35.reuse, R36, R13 ;  /* 0x00000024230d7223 */ /* 0x040fe2000000000d */
[C---:B------:R-:W-:Y:S01]  /*7370*/  FFMA R14, R35.reuse, R37, R14 ;  /* 0x00000025230e7223 */ /* 0x040fe2000000000e */
[----:B------:R-:W-:Y:S01]  /*7380*/  FFMA R19, R35, R38, R19 ;  /* 0x0000002623137223 */ /* 0x000fe20000000013 */
[----:B------:R-:W-:Y:S02]  /*7390*/  F2FP.BF16.F32.PACK_AB R46, R5, R4 ;  /* 0x00000004052e723e */ /* 0x000fe400000010ff */
[----:B------:R-:W-:Y:S02]  /*73a0*/  F2FP.BF16.F32.PACK_AB R47, R11, R6 ;  /* 0x000000060b2f723e */ /* 0x000fe400000010ff */
[----:B------:R-:W-:Y:S02]  /*73b0*/  F2FP.BF16.F32.PACK_AB R88, R9, R8 ;  /* 0x000000080958723e */ /* 0x000fe400000010ff */
[----:B------:R-:W-:Y:S01]  /*73c0*/  F2FP.BF16.F32.PACK_AB R89, R15, R10 ;  /* 0x0000000a0f59723e */ /* 0x000fe200000010ff */
[----:B------:R1:W-:Y:S01]  /*73d0*/  STSM.16.M88.4 [R82+0x200], R44 ;  /* 0x0002002c52007844 */ /* 0x0003e20000000200 */
[----:B------:R-:W-:Y:S02]  /*73e0*/  F2FP.BF16.F32.PACK_AB R90, R13, R12 ;  /* 0x0000000c0d5a723e */ /* 0x000fe400000010ff */
[----:B------:R-:W-:Y:S05]  /*73f0*/  F2FP.BF16.F32.PACK_AB R91, R19, R14 ;  /* 0x0000000e135b723e */ /* 0x000fea00000010ff */
[----:B------:R1:W-:Y:S01]  /*7400*/  STSM.16.M88.4 [R81+0x200], R88 ;  /* 0x0002005851007844 */ /* 0x0003e20000000200 */
[----:B------:R-:W-:Y:S01]  /*7410*/  @!PT LDS RZ, [RZ] ;  /* 0x00000000fffff984 */ /* 0x000fe20000000800 */
[----:B------:R-:W-:Y:S01]  /*7420*/  @!PT LDS RZ, [RZ] ;  /* 0x00000000fffff984 */ /* 0x000fe20000000800 */
[----:B------:R-:W-:Y:S01]  /*7430*/  @!PT LDS RZ, [RZ] ;  /* 0x00000000fffff984 */ /* 0x000fe20000000800 */
[----:B------:R-:W-:Y:S01]  /*7440*/  @!PT LDS RZ, [RZ] ;  /* 0x00000000fffff984 */ /* 0x000fe20000000800 */
[----:B------:R2:W-:Y:S07]  /*7450*/  MEMBAR.ALL.CTA ;  /* 0x0000000000007992 */ /* 0x0005ee0000008000 */
[----:B--2---:R-:W2:Y:S02]  /*7460*/  FENCE.VIEW.ASYNC.S ;  /* 0x00000000000073c6 */ /* 0x004ea40000000000 */
[----:B--2---:R-:W-:Y:S06]  /*7470*/  BAR.SYNC.DEFER_BLOCKING 0x1, 0x80 ;  /* 0x0042000000007b1d */ /* 0x004fec0000010000 */
[----:B------:R-:W-:Y:S05]  /*7480*/  @P1 BRA `(.L_x_112) ;  /* 0x0000000000281947 */ /* 0x000fea0003800000 */
[----:B------:R-:W-:Y:S02]  /*7490*/  UIADD3 UR6, UPT, UPT, UR50, 0x200, URZ ;  /* 0x0000020032067890 */ /* 0x000fe4000fffe0ff */
[----:B------:R-:W-:Y:S01]  /*74a0*/  UIADD3 UR4, UP0, UPT, UR56, 0x680, URZ ;  /* 0x0000068038047890 */ /* 0x000fe2000ff1e0ff */
[----:B------:R-:W-:Y:S03]  /*74b0*/  UMOV UR41, UR51 ;  /* 0x0000003300297c82 */ /* 0x000fe60008000000 */
[----:B------:R-:W-:Y:S01]  /*74c0*/  MOV R75, UR6 ;  /* 0x00000006004b7c02 */ /* 0x000fe20008000f00 */
[----:B------:R-:W-:Y:S03]  /*74d0*/  UIADD3.X UR5, UPT, UPT, URZ, UR57, URZ, UP0, !UPT ;  /* 0x00000039ff057290 */ /* 0x000fe600087fe4ff */
[----:B------:R-:W-:Y:S11]  /*74e0*/  R2UR UR40, R75 ;  /* 0x000000004b2872ca */ /* 0x000ff600000e0000 */
[----:B------:R-:W-:Y:S02]  /*74f0*/  @!UPT UIADD3 URZ, UPT, UPT, URZ, URZ, URZ ;  /* 0x000000fffffff290 */ /* 0x000fe4000fffe0ff */
[----:B------:R2:W-:Y:S01]  /*7500*/  UTMASTG.4D [UR40], [UR4] ;  /* 0x00000028040073b5 */ /* 0x0005e20008018000 */
[----:B------:R0:W-:Y:S01]  /*7510*/  UTMACMDFLUSH ;  /* 0x00000000000079b7 */ /* 0x0001e20000000000 */
[----:B--2---:R-:W-:Y:S04]  /*7520*/  DEPBAR.LE SB0, 0x1 ;  /* 0x000080400000791a */ /* 0x004fe80000000000 */
.L_x_112:
[----:B------:R-:W-:Y:S05]  /*7530*/  BSYNC.RECONVERGENT B0 ;  /* 0x0000000000007941 */ /* 0x000fea0003800200 */
.L_x_111:
[----:B------:R-:W-:Y:S01]  /*7540*/  BAR.SYNC.DEFER_BLOCKING 0x1, 0x80 ;  /* 0x0042000000007b1d */ /* 0x000fe20000010000 */
[----:B------:R-:W-:Y:S01]  /*7550*/  LEA R4, R39, UR50, 0x3 ;  /* 0x0000003227047c11 */ /* 0x000fe2000f8e18ff */
[----:B------:R-:W-:Y:S01]  /*7560*/  UISETP.NE.AND UP0, UPT, UR53, URZ, UPT ;  /* 0x000000ff3500728c */ /* 0x000fe2000bf05270 */
[----:B------:R-:W-:Y:S08]  /*7570*/  @P0 SHF.L.U32 R3, R71, 0x1f, RZ ;  /* 0x0000001f47030819 */ /* 0x000ff000000006ff */
[----:B------:R-:W-:Y:S05]  /*7580*/  BRA.U !UP0, `(.L_x_113) ;  /* 0x0000000108287547 */ /* 0x000fea000b800000 */
[----:B------:R-:W2:Y:S01]  /*7590*/  S2R R0, SR_CgaCtaId ;  /* 0x0000000000007919 */ /* 0x000ea20000008800 */
[----:B------:R-:W-:Y:S01]  /*75a0*/  ISETP.NE.U32.OR P1, PT, R79, 0x1, !P6 ;  /* 0x000000014f00780c */ /* 0x000fe20007725470 */
[----:B------:R-:W-:Y:S01]  /*75b0*/  IMAD.U32 R2, RZ, RZ, UR54 ;  /* 0x00000036ff027e24 */ /* 0x000fe2000f8e00ff */
[----:B------:R-:W-:Y:S04]  /*75c0*/  UIADD3 UR54, UPT, UPT, UR54, 0x1, URZ ;  /* 0x0000000136367890 */ /* 0x000fe8000fffe0ff */
[----:B------:R-:W-:Y:S04]  /*75d0*/  UISETP.NE.AND UP0, UPT, UR54, 0x4, UPT ;  /* 0x000000043600788c */ /* 0x000fe8000bf05270 */
[----:B------:R-:W-:Y:S03]  /*75e0*/  USEL UR54, UR54, URZ, UP0 ;  /* 0x000000ff36367287 */ /* 0x000fe60008000000 */
[----:B------:R-:W-:Y:S05]  /*75f0*/  @P1 LEA R2, R2, UR50, 0x3 ;  /* 0x0000003202021c11 */ /* 0x000fea000f8e18ff */
[----:B------:R-:W-:Y:S05]  /*7600*/  @P1 VIADD R5, R2, 0x130 ;  /* 0x0000013002051836 */ /* 0x000fea0000000000 */
[----:B--2---:R-:W-:Y:S04]  /*7610*/  @P1 PRMT R0, R0, 0x654, R5 ;  /* 0x0000065400001816 */ /* 0x004fe80000000005 */
[----:B------:R2:W-:Y:S03]  /*7620*/  @P1 SYNCS.ARRIVE.TRANS64.RED.A1T0 RZ, [R0+URZ], RZ ;  /* 0x000000ff00ff19a7 */ /* 0x0005e600081004ff */
.L_x_113:
[----:B------:R-:W4:Y:S01]  /*7630*/  @P0 SYNCS.PHASECHK.TRANS64.TRYWAIT P1, [R4+URZ+0x110], R3 ;  /* 0x00011003040005a7 */ /* 0x000f2200080211ff */
[----:B------:R-:W-:Y:S01]  /*7640*/  BSSY B1, `(.L_x_114) ;  /* 0x0000012000017945 */ /* 0x000fe20003800000 */
[----:B----4-:R-:W-:Y:S03]  /*7650*/  @P0 SEL R85, RZ, 0x1, !P1 ;  /* 0x00000001ff550807 */ /* 0x010fe60004800000 */
[----:B------:R-:W-:Y:S05]  /*7660*/  @!P0 BRA `(.L_x_115) ;  /* 0x00000000003c8947 */ /* 0x000fea0003800000 */
[----:B------:R-:W-:Y:S01]  /*7670*/  ISETP.NE.U32.AND P0, PT, R86, 0x1, PT ;  /* 0x000000015600780c */ /* 0x000fe20003f05070 */
[----:B------:R-:W-:Y:S01]  /*7680*/  BSSY B0, `(.L_x_116) ;  /* 0x0000008000007945 */ /* 0x000fe20003800000 */
[----:B------:R-:W-:Y:S11]  /*7690*/  ISETP.NE.AND P1, PT, R85, RZ, PT ;  /* 0x000000ff5500720c */ /* 0x000ff60003f25270 */
[----:B------:R-:W-:Y:S04]  /*76a0*/  @P0 IMAD R2, R39, 0x1000, R84 ;  /* 0x0000100027020824 */ /* 0x000fe800078e0254 */
[----:B--2---:R-:W-:Y:S01]  /*76b0*/  @P0 VIADD R0, R2, UR50 ;  /* 0x0000003202000c36 */ /* 0x004fe20008000000 */
[----:B------:R-:W-:Y:S06]  /*76c0*/  @P1 BRA `(.L_x_117) ;  /* 0x00000000000c1947 */ /* 0x000fec0003800000 */
[----:B------:R-:W-:Y:S04]  /*76d0*/  SHF.L.U32 R3, R71, 0x1f, RZ ;  /* 0x0000001f47037819 */ /* 0x000fe800000006ff */
[----:B------:R-:W2:Y:S02]  /*76e0*/  SYNCS.PHASECHK.TRANS64.TRYWAIT P1, [R4+URZ+0x110], R3 ;  /* 0x00011003040075a7 */ /* 0x000ea400080211ff */
[----:B--2---:R-:W-:Y:S05]  /*76f0*/  @!P1 BRA `(.L_x_118) ;  /* 0x0000002800409947 */ /* 0x004fea0003800000 */
.L_x_117:
[----:B------:R-:W-:Y:S05]  /*7700*/  BSYNC B0 ;  /* 0x0000000000007941 */ /* 0x000fea0003800000 */
.L_x_116:
[----:B------:R-:W-:Y:S01]  /*7710*/  @P0 IADD3 R0, PT, PT, R77, R0, RZ ;  /* 0x000000004d000210 */ /* 0x000fe20007ffe0ff */
[----:B------:R-:W-:Y:S05]  /*7720*/  @P0 WARPSYNC.ALL ;  /* 0x0000000000000948 */ /* 0x000fea0003800000 */
[----:B------:R4:W1:Y:S01]  /*7730*/  @P0 LDSM.16.M88.4 R40, [R2+UR50+0x200] ;  /* 0x000200320228083b */ /* 0x0008620008000200 */
[----:B------:R-:W-:Y:S03]  /*7740*/  IADD3 R39, PT, PT, R39, 0x1, RZ ;  /* 0x0000000127277810 */ /* 0x000fe60007ffe0ff */
[----:B------:R4:W1:Y:S04]  /*7750*/  @P0 LDSM.16.M88.4 R48, [R0+0x200] ;  /* 0x000200000030083b */ /* 0x0008680000000200 */
.L_x_115:
[----:B------:R-:W-:Y:S05]  /*7760*/  BSYNC B1 ;  /* 0x0000000000017941 */ /* 0x000fea0003800000 */
.L_x_114:
[----:B--2---:R-:W-:Y:S05]  /*7770*/  VIADD R3, R34, 0x20 ;  /* 0x0000002022037836 */ /* 0x004fea0000000000 */
[----:B------:R-:W-:Y:S04]  /*7780*/  SHF.R.U32.HI R3, RZ, 0x15, R3 ;  /* 0x00000015ff037819 */ /* 0x000fe80000011603 */
[----:B------:R-:W-:Y:S11]  /*7790*/  LOP3.LUT P0, RZ, R3, 0x3, R74, 0x48, !PT ;  /* 0x0000000303ff7812 */ /* 0x000ff6000780484a */
[----:B------:R-:W-:Y:S02]  /*77a0*/  @!UPT UIADD3 URZ, UPT, UPT, URZ, URZ, URZ ;  /* 0x000000fffffff290 */ /* 0x000fe4000fffe0ff */
[----:B------:R-:W-:Y:S05]  /*77b0*/  @!P0 BRA `(.L_x_119) ;  /* 0x0000000000408947 */ /* 0x000fea0003800000 */
[----:B------:R-:W2:Y:S01]  /*77c0*/  LDCU.64 UR8, c[0x4][0x70] ;  /* 0x01000e00ff0877ac */ /* 0x000ea20008000a00 */
[----:B------:R-:W-:Y:S01]  /*77d0*/  MOV R3, 0x0 ;  /* 0x0000000000037802 */ /* 0x000fe20000000f00 */
[----:B------:R-:W-:Y:S02]  /*77e0*/  HFMA2 R12, -RZ, RZ, 0, 5.9604644775390625e-08 ;  /* 0x00000001ff0c7431 */ /* 0x000fe400000001ff */
[----:B------:R-:W-:Y:S02]  /*77f0*/  IMAD.MOV.U32 R8, RZ, RZ, 0x192 ;  /* 0x00000192ff087424 */ /* 0x000fe400078e00ff */
[----:B------:R-:W-:Y:S01]  /*7800*/  IMAD.MOV.U32 R13, RZ, RZ, RZ ;  /* 0x000000ffff0d7224 */ /* 0x000fe200078e00ff */
[----:B------:R-:W5:Y:S01]  /*7810*/  LDCU.64 UR6, c[0x4][0x78] ;  /* 0x01000f00ff0677ac */ /* 0x000f620008000a00 */
[----:B----4-:R-:W4:Y:S01]  /*7820*/  LDC.64 R2, c[0x4][R3] ;  /* 0x0100000003027b82 */ /* 0x010f220000000a00 */
[----:B------:R-:W3:Y:S01]  /*7830*/  LDCU.64 UR4, c[0x4][0x10] ;  /* 0x01000200ff0477ac */ /* 0x000ee20008000a00 */
[----:B--2---:R-:W-:Y:S01]  /*7840*/  MOV R5, UR9 ;  /* 0x0000000900057c02 */ /* 0x004fe20008000f00 */
[----:B------:R-:W-:Y:S01]  /*7850*/  IMAD.U32 R4, RZ, RZ, UR8 ;  /* 0x00000008ff047e24 */ /* 0x000fe2000f8e00ff */
[----:B-----5:R-:W-:Y:S01]  /*7860*/  MOV R7, UR7 ;  /* 0x0000000700077c02 */ /* 0x020fe20008000f00 */
[----:B------:R-:W-:Y:S01]  /*7870*/  IMAD.U32 R6, RZ, RZ, UR6 ;  /* 0x00000006ff067e24 */ /* 0x000fe2000f8e00ff */
[----:B---3--:R-:W-:Y:S01]  /*7880*/  MOV R11, UR5 ;  /* 0x00000005000b7c02 */ /* 0x008fe20008000f00 */
[----:B------:R-:W-:Y:S02]  /*7890*/  IMAD.U32 R10, RZ, RZ, UR4 ;  /* 0x00000004ff0a7e24 */ /* 0x000fe4000f8e00ff */
[----:B------:R-:W-:Y:S07]  /*78a0*/  LEPC R20, `(.L_x_119) ;  /* 0x000000001014794e */ /* 0x000fee0000000000 */
[----:B-1--4-:R-:W-:Y:S05]  /*78b0*/  CALL.ABS.NOINC R2 ;  /* 0x0000000002007343 */ /* 0x012fea0003c00000 */
.L_x_119:
[----:B-1----:R-:W-:Y:S01]  /*78c0*/  SHF.L.U32 R20, R40, 0x10, RZ ;  /* 0x0000001028147819 */ /* 0x002fe200000006ff */
[----:B------:R-:W-:Y:S05]  /*78d0*/  WARPSYNC.ALL ;  /* 0x0000000000007948 */ /* 0x000fea0003800000 */
[----:B------:R-:W-:Y:S01]  /*78e0*/  R2UR UR4, R34 ;  /* 0x00000000220472ca */ /* 0x000fe200000e0000 */
[----:B------:R-:W1:Y:S01]  /*78f0*/  S2R R92, SR_CgaCtaId ;  /* 0x00000000005c7919 */ /* 0x000e620000008800 */
[----:B------:R-:W-:Y:S01]  /*7900*/  LOP3.LUT R21, R40, 0xffff0000, RZ, 0xc0, !PT ;  /* 0xffff000028157812 */ /* 0x000fe200078ec0ff */
[----:B------:R-:W-:Y:S01]  /*7910*/  BSSY.RECONVERGENT B0, `(.L_x_120) ;  /* 0x0000052000007945 */ /* 0x000fe20003800200 */
[----:B------:R-:W-:Y:S02]  /*7920*/  LOP3.LUT R36, R41, 0xffff0000, RZ, 0xc0, !PT ;  /* 0xffff000029247812 */ /* 0x000fe400078ec0ff */
[----:B------:R-:W-:Y:S02]  /*7930*/  LOP3.LUT R38, R43, 0xffff0000, RZ, 0xc0, !PT ;  /* 0xffff00002b267812 */ /* 0x000fe400078ec0ff */
[----:B------:R-:W-:Y:S02]  /*7940*/  SHF.L.U32 R37, R51, 0x10, RZ ;  /* 0x0000001033257819 */ /* 0x000fe400000006ff */
[----:B------:R-:W-:Y:S02]  /*7950*/  ISETP.NE.AND P6, PT, R80, RZ, PT ;  /* 0x000000ff5000720c */ /* 0x000fe40003fc5270 */
[----:B------:R-:W-:Y:S01]  /*7960*/  ISETP.NE.AND P1, PT, R73, RZ, PT ;  /* 0x000000ff4900720c */ /* 0x000fe20003f25270 */
[----:B------:R-:W4:Y:S01]  /*7970*/  LDTM.16dp256bit.x4 R4, tmem[UR4+0x20] ;  /* 0x00002004000479ee */ /* 0x000f220008120000 */
[----:B------:R-:W-:Y:S02]  /*7980*/  ISETP.NE.U32.OR P0, PT, R79, 0x1, !P6 ;  /* 0x000000014f00780c */ /* 0x000fe40007705470 */
[----:B------:R-:W-:Y:S02]  /*7990*/  MOV R87, UR54 ;  /* 0x0000003600577c02 */ /* 0x000fe40008000f00 */
[----:B------:R-:W-:Y:S09]  /*79a0*/  LEA R93, R39, UR50, 0x3 ;  /* 0x00000032275d7c11 */ /* 0x000ff2000f8e18ff */
[----:B------:R-:W-:Y:S04]  /*79b0*/  @P0 LEA R87, R87, UR50, 0x3 ;  /* 0x0000003257570c11 */ /* 0x000fe8000f8e18ff */
[----:B------:R-:W-:Y:S04]  /*79c0*/  @P0 IADD3 R87, PT, PT, R87, 0x130, RZ ;  /* 0x0000013057570810 */ /* 0x000fe80007ffe0ff */
[----:B-1----:R-:W-:Y:S01]  /*79d0*/  @P0 PRMT R87, R92, 0x654, R87 ;  /* 0x000006545c570816 */ /* 0x002fe20000000057 */
[C---:B----4-:R-:W-:Y:S01]  /*79e0*/  FMUL R0, R33.reuse, R4 ;  /* 0x0000000421007220 */ /* 0x050fe20000400000 */
[C---:B------:R-:W-:Y:S01]  /*79f0*/  FMUL R2, R33.reuse, R5 ;  /* 0x0000000521027220 */ /* 0x040fe20000400000 */
[C---:B------:R-:W-:Y:S01]  /*7a00*/  FMUL R3, R33.reuse, R6 ;  /* 0x0000000621037220 */ /* 0x040fe20000400000 */
[----:B------:R-:W-:Y:S01]  /*7a10*/  FMUL R7, R33, R7 ;  /* 0x0000000721077220 */ /* 0x000fe20000400000 */
[----:B------:R-:W-:Y:S01]  /*7a20*/  FFMA R0, R35, R20, R0 ;  /* 0x0000001423007223 */ /* 0x000fe20000000000 */
[----:B------:R-:W-:Y:S01]  /*7a30*/  SHF.L.U32 R20, R41, 0x10, RZ ;  /* 0x0000001029147819 */ /* 0x000fe200000006ff */
[----:B------:R-:W-:Y:S01]  /*7a40*/  FFMA R2, R35, R21, R2 ;  /* 0x0000001523027223 */ /* 0x000fe20000000002 */
[----:B------:R-:W-:Y:S01]  /*7a50*/  SHF.L.U32 R21, R43, 0x10, RZ ;  /* 0x000000102b157819 */ /* 0x000fe200000006ff */
[C---:B------:R-:W-:Y:S01]  /*7a60*/  FMUL R4, R33.reuse, R8 ;  /* 0x0000000821047220 */ /* 0x040fe20000400000 */
[----:B------:R-:W-:Y:S01]  /*7a70*/  FMUL R5, R33, R9 ;  /* 0x0000000921057220 */ /* 0x000fe20000400000 */
[C---:B------:R-:W-:Y:S01]  /*7a80*/  FFMA R3, R35.reuse, R20, R3 ;  /* 0x0000001423037223 */ /* 0x040fe20000000003 */
[C---:B------:R-:W-:Y:S01]  /*7a90*/  SHF.L.U32 R20, R42.reuse, 0x10, RZ ;  /* 0x000000102a147819 */ /* 0x040fe200000006ff */
[----:B------:R-:W-:Y:S01]  /*7aa0*/  FFMA R7, R35, R36, R7 ;  /* 0x0000002423077223 */ /* 0x000fe20000000007 */
[----:B------:R-:W-:Y:S01]  /*7ab0*/  LOP3.LUT R36, R42, 0xffff0000, RZ, 0xc0, !PT ;  /* 0xffff00002a247812 */ /* 0x000fe200078ec0ff */
[----:B------:R-:W-:Y:S01]  /*7ac0*/  FMUL R6, R33, R10 ;  /* 0x0000000a21067220 */ /* 0x000fe20000400000 */
[----:B------:R-:W-:Y:S01]  /*7ad0*/  F2FP.BF16.F32.PACK_AB R44, R2, R0 ;  /* 0x00000000022c723e */ /* 0x000fe200000010ff */
[C---:B------:R-:W-:Y:S01]  /*7ae0*/  FFMA R4, R35.reuse, R20, R4 ;  /* 0x0000001423047223 */ /* 0x040fe20000000004 */
[C---:B------:R-:W-:Y:S01]  /*7af0*/  SHF.L.U32 R20, R48.reuse, 0x10, RZ ;  /* 0x0000001030147819 */ /* 0x040fe200000006ff */
[----:B------:R-:W-:Y:S01]  /*7b00*/  FFMA R5, R35, R36, R5 ;  /* 0x0000002423057223 */ /* 0x000fe20000000005 */
[----:B------:R-:W-:Y:S01]  /*7b10*/  LOP3.LUT R36, R48, 0xffff0000, RZ, 0xc0, !PT ;  /* 0xffff000030247812 */ /* 0x000fe200078ec0ff */
[----:B------:R-:W-:Y:S01]  /*7b20*/  FMUL R11, R33, R11 ;  /* 0x0000000b210b7220 */ /* 0x000fe20000400000 */
[----:B------:R-:W-:Y:S01]  /*7b30*/  F2FP.BF16.F32.PACK_AB R45, R7, R3 ;  /* 0x00000003072d723e */ /* 0x000fe200000010ff */
[----:B------:R-:W-:Y:S01]  /*7b40*/  FFMA R6, R35, R21, R6 ;  /* 0x0000001523067223 */ /* 0x000fe20000000006 */
[----:B------:R-:W-:Y:S01]  /*7b50*/  SHF.L.U32 R21, R49, 0x10, RZ ;  /* 0x0000001031157819 */ /* 0x000fe200000006ff */
[----:B------:R-:W-:Y:S01]  /*7b60*/  FMUL R8, R33, R12 ;  /* 0x0000000c21087220 */ /* 0x000fe20000400000 */
[----:B------:R-:W-:Y:S01]  /*7b70*/  F2FP.BF16.F32.PACK_AB R46, R5, R4 ;  /* 0x00000004052e723e */ /* 0x000fe200000010ff */
[C---:B------:R-:W-:Y:S01]  /*7b80*/  FMUL R9, R33.reuse, R13 ;  /* 0x0000000d21097220 */ /* 0x040fe20000400000 */
[----:B------:R-:W-:Y:S01]  /*7b90*/  FMUL R10, R33, R14 ;  /* 0x0000000e210a7220 */ /* 0x000fe20000400000 */
[C---:B------:R-:W-:Y:S01]  /*7ba0*/  FFMA R11, R35.reuse, R38, R11 ;  /* 0x00000026230b7223 */ /* 0x040fe2000000000b */
[C---:B------:R-:W-:Y:S01]  /*7bb0*/  FFMA R8, R35.reuse, R20, R8 ;  /* 0x0000001423087223 */ /* 0x040fe20000000008 */
[C---:B------:R-:W-:Y:S01]  /*7bc0*/  FFMA R9, R35.reuse, R36, R9 ;  /* 0x0000002423097223 */ /* 0x040fe20000000009 */
[----:B------:R-:W-:Y:S01]  /*7bd0*/  FFMA R10, R35, R21, R10 ;  /* 0x00000015230a7223 */ /* 0x000fe2000000000a */
[----:B------:R-:W-:Y:S01]  /*7be0*/  LOP3.LUT R20, R49, 0xffff0000, RZ, 0xc0, !PT ;  /* 0xffff000031147812 */ /* 0x000fe200078ec0ff */
[C---:B------:R-:W-:Y:S01]  /*7bf0*/  FMUL R15, R33.reuse, R15 ;  /* 0x0000000f210f7220 */ /* 0x040fe20000400000 */
[C---:B------:R-:W-:Y:S01]  /*7c00*/  SHF.L.U32 R21, R50.reuse, 0x10, RZ ;  /* 0x0000001032157819 */ /* 0x040fe200000006ff */
[C---:B------:R-:W-:Y:S01]  /*7c10*/  FMUL R12, R33.reuse, R16 ;  /* 0x00000010210c7220 */ /* 0x040fe20000400000 */
[----:B------:R-:W-:Y:S01]  /*7c20*/  LOP3.LUT R36, R50, 0xffff0000, RZ, 0xc0, !PT ;  /* 0xffff000032247812 */ /* 0x000fe200078ec0ff */
[C---:B------:R-:W-:Y:S01]  /*7c30*/  FMUL R13, R33.reuse, R17 ;  /* 0x00000011210d7220 */ /* 0x040fe20000400000 */
[----:B------:R-:W-:Y:S01]  /*7c40*/  FMUL R14, R33, R18 ;  /* 0x00000012210e7220 */ /* 0x000fe20000400000 */
[----:B------:R-:W-:Y:S01]  /*7c50*/  LOP3.LUT R38, R51, 0xffff0000, RZ, 0xc0, !PT ;  /* 0xffff000033267812 */ /* 0x000fe200078ec0ff */
        /* <DEDUP_REMOVED lines=8> */
[----:B------:R-:W-:Y:S01]  /*7ce0*/  F2FP.BF16.F32.PACK_AB R89, R15, R10 ;  /* 0x0000000a0f59723e */ /* 0x000fe200000010ff */
[----:B------:R1:W-:Y:S01]  /*7cf0*/  STSM.16.M88.4 [R82+0x1200], R44 ;  /* 0x0012002c52007844 */ /* 0x0003e20000000200 */
[----:B------:R-:W-:Y:S02]  /*7d00*/  F2FP.BF16.F32.PACK_AB R90, R13, R12 ;  /* 0x0000000c0d5a723e */ /* 0x000fe400000010ff */
[----:B------:R-:W-:Y:S02]  /*7d10*/  F2FP.BF16.F32.PACK_AB R91, R19, R14 ;  /* 0x0000000e135b723e */ /* 0x000fe400000010ff */
[----:B------:R-:W-:Y:S03]  /*7d20*/  @P0 SHF.L.U32 R16, R71, 0x1f, RZ ;  /* 0x0000001f47100819 */ /* 0x000fe600000006ff */
        /* <DEDUP_REMOVED lines=9> */
[----:B------:R-:W-:Y:S02]  /*7dc0*/  UIADD3 UR4, UP0, UPT, UR56, 0x680, URZ ;  /* 0x0000068038047890 */ /* 0x000fe4000ff1e0ff */
[----:B------:R-:W-:Y:S02]  /*7dd0*/  UIADD3 UR40, UPT, UPT, UR50, 0x1200, URZ ;  /* 0x0000120032287890 */ /* 0x000fe4000fffe0ff */
[----:B------:R-:W-:Y:S02]  /*7de0*/  UIADD3 UR41, UPT, UPT, UR51, 0x20, URZ ;  /* 0x0000002033297890 */ /* 0x000fe4000fffe0ff */
[----:B------:R-:W-:Y:S09]  /*7df0*/  UIADD3.X UR5, UPT, UPT, URZ, UR57, URZ, UP0, !UPT ;  /* 0x00000039ff057290 */ /* 0x000ff200087fe4ff */
[----:B------:R2:W-:Y:S01]  /*7e00*/  UTMASTG.4D [UR40], [UR4] ;  /* 0x00000028040073b5 */ /* 0x0005e20008018000 */
[----:B------:R0:W-:Y:S01]  /*7e10*/  UTMACMDFLUSH ;  /* 0x00000000000079b7 */ /* 0x0001e20000000000 */
[----:B--2---:R-:W-:Y:S04]  /*7e20*/  DEPBAR.LE SB0, 0x1 ;  /* 0x000080400000791a */ /* 0x004fe80000000000 */
.L_x_121:
[----:B------:R-:W-:Y:S05]  /*7e30*/  BSYNC.RECONVERGENT B0 ;  /* 0x0000000000007941 */ /* 0x000fea0003800200 */
.L_x_120:
[----:B------:R-:W-:Y:S01]  /*7e40*/  BAR.SYNC.DEFER_BLOCKING 0x1, 0x80 ;  /* 0x0042000000007b1d */ /* 0x000fe20000010000 */
[----:B------:R-:W-:Y:S04]  /*7e50*/  UIADD3 UR45, UPT, UPT, UR54, 0x1, URZ ;  /* 0x00000001362d7890 */ /* 0x000fe8000fffe0ff */
[----:B------:R-:W-:Y:S04]  /*7e60*/  UISETP.NE.AND UP0, UPT, UR45, 0x4, UPT ;  /* 0x000000042d00788c */ /* 0x000fe8000bf05270 */
[----:B------:R-:W-:Y:S01]  /*7e70*/  USEL UR45, UR45, URZ, UP0 ;  /* 0x000000ff2d2d7287 */ /* 0x000fe20008000000 */
[----:B------:R2:W-:Y:S01]  /*7e80*/  @P0 SYNCS.ARRIVE.TRANS64.RED.A1T0 RZ, [R87+URZ], RZ ;  /* 0x000000ff57ff09a7 */ /* 0x0005e200081004ff */
[----:B------:R-:W-:Y:S01]  /*7e90*/  BSSY B1, `(.L_x_122) ;  /* 0x0000013000017945 */ /* 0x000fe20003800000 */
[----:B------:R-:W4:Y:S02]  /*7ea0*/  @P0 SYNCS.PHASECHK.TRANS64.TRYWAIT P1, [R93+URZ+0x110], R16 ;  /* 0x000110105d0005a7 */ /* 0x000f2400080211ff */
[----:B----4-:R-:W-:Y:S01]  /*7eb0*/  @P0 SEL R85, RZ, 0x1, !P1 ;  /* 0x00000001ff550807 */ /* 0x010fe20004800000 */
[----:B--2---:R-:W-:Y:S06]  /*7ec0*/  @!P0 BRA `(.L_x_123) ;  /* 0x00000000003c8947 */ /* 0x004fec0003800000 */
[----:B------:R-:W-:Y:S01]  /*7ed0*/  ISETP.NE.U32.AND P0, PT, R86, 0x1, PT ;  /* 0x000000015600780c */ /* 0x000fe20003f05070 */
[----:B------:R-:W-:Y:S01]  /*7ee0*/  BSSY B0, `(.L_x_124) ;  /* 0x0000008000007945 */ /* 0x000fe20003800000 */
[----:B------:R-:W-:Y:S11]  /*7ef0*/  ISETP.NE.AND P1, PT, R85, RZ, PT ;  /* 0x000000ff5500720c */ /* 0x000ff60003f25270 */
[----:B------:R-:W-:Y:S04]  /*7f00*/  @P0 IMAD R2, R39, 0x1000, R84 ;  /* 0x0000100027020824 */ /* 0x000fe800078e0254 */
[----:B------:R-:W-:Y:S01]  /*7f10*/  @P0 VIADD R0, R2, UR50 ;  /* 0x0000003202000c36 */ /* 0x000fe20008000000 */
[----:B------:R-:W-:Y:S06]  /*7f20*/  @P1 BRA `(.L_x_125) ;  /* 0x00000000000c1947 */ /* 0x000fec0003800000 */
[----:B------:R-:W-:Y:S04]  /*7f30*/  SHF.L.U32 R4, R71, 0x1f, RZ ;  /* 0x0000001f47047819 */ /* 0x000fe800000006ff */
[----:B------:R-:W2:Y:S02]  /*7f40*/  SYNCS.PHASECHK.TRANS64.TRYWAIT P1, [R93+URZ+0x110], R4 ;  /* 0x000110045d0075a7 */ /* 0x000ea400080211ff */
[----:B--2---:R-:W-:Y:S05]  /*7f50*/  @!P1 BRA `(.L_x_126) ;  /* 0x00000020003c9947 */ /* 0x004fea0003800000 */
.L_x_125:
[----:B------:R-:W-:Y:S05]  /*7f60*/  BSYNC B0 ;  /* 0x0000000000007941 */ /* 0x000fea0003800000 */
.L_x_124:
[----:B------:R-:W-:Y:S01]  /*7f70*/  @P0 IADD3 R0, PT, PT, R77, R0, RZ ;  /* 0x000000004d000210 */ /* 0x000fe20007ffe0ff */
[----:B------:R-:W-:Y:S05]  /*7f80*/  @P0 WARPSYNC.ALL ;  /* 0x0000000000000948 */ /* 0x000fea0003800000 */
[----:B------:R4:W1:Y:S01]  /*7f90*/  @P0 LDSM.16.M88.4 R40, [R2+UR50+0x200] ;  /* 0x000200320228083b */ /* 0x0008620008000200 */
[----:B------:R-:W-:Y:S03]  /*7fa0*/  IADD3 R39, PT, PT, R39, 0x1, RZ ;  /* 0x0000000127277810 */ /* 0x000fe60007ffe0ff */
[----:B------:R4:W1:Y:S04]  /*7fb0*/  @P0 LDSM.16.M88.4 R48, [R0+0x200] ;  /* 0x000200000030083b */ /* 0x0008680000000200 */
.L_x_123:
[----:B------:R-:W-:Y:S05]  /*7fc0*/  BSYNC B1 ;  /* 0x0000000000017941 */ /* 0x000fea0003800000 */
.L_x_122:
[----:B------:R-:W-:Y:S05]  /*7fd0*/  VIADD R3, R34, 0x40 ;  /* 0x0000004022037836 */ /* 0x000fea0000000000 */
[----:B------:R-:W-:Y:S04]  /*7fe0*/  SHF.R.U32.HI R3, RZ, 0x15, R3 ;  /* 0x00000015ff037819 */ /* 0x000fe80000011603 */
[----:B------:R-:W-:Y:S11]  /*7ff0*/  LOP3.LUT P0, RZ, R3, 0x3, R74, 0x48, !PT ;  /* 0x0000000303ff7812 */ /* 0x000ff6000780484a */
[----:B------:R-:W-:Y:S02]  /*8000*/  @!UPT UIADD3 URZ, UPT, UPT, URZ, URZ, URZ ;  /* 0x000000fffffff290 */ /* 0x000fe4000fffe0ff */
[----:B------:R-:W-:Y:S05]  /*8010*/  @!P0 BRA `(.L_x_127) ;  /* 0x0000000000408947 */ /* 0x000fea0003800000 */
[----:B------:R-:W5:Y:S01]  /*8020*/  LDCU.64 UR8, c[0x4][0x70] ;  /* 0x01000e00ff0877ac */ /* 0x000f620008000a00 */
[----:B------:R-:W-:Y:S01]  /*8030*/  MOV R3, 0x0 ;  /* 0x0000000000037802 */ /* 0x000fe20000000f00 */
[----:B------:R-:W-:Y:S02]  /*8040*/  HFMA2 R12, -RZ, RZ, 0, 5.9604644775390625e-08 ;  /* 0x00000001ff0c7431 */ /* 0x000fe400000001ff */
[----:B------:R-:W-:Y:S02]  /*8050*/  IMAD.MOV.U32 R8, RZ, RZ, 0x192 ;  /* 0x00000192ff087424 */ /* 0x000fe400078e00ff */
[----:B------:R-:W-:Y:S01]  /*8060*/  IMAD.MOV.U32 R13, RZ, RZ, RZ ;  /* 0x000000ffff0d7224 */ /* 0x000fe200078e00ff */
[----:B------:R-:W3:Y:S01]  /*8070*/  LDCU.64 UR6, c[0x4][0x78] ;  /* 0x01000f00ff0677ac */ /* 0x000ee20008000a00 */
[----:B----4-:R-:W4:Y:S01]  /*8080*/  LDC.64 R2, c[0x4][R3] ;  /* 0x0100000003027b82 */ /* 0x010f220000000a00 */
[----:B------:R-:W1:Y:S01]  /*8090*/  LDCU.64 UR4, c[0x4][0x10] ;  /* 0x01000200ff0477ac */ /* 0x000e620008000a00 */
[----:B-----5:R-:W-:Y:S01]  /*80a0*/  MOV R5, UR9 ;  /* 0x0000000900057c02 */ /* 0x020fe20008000f00 */
[----:B--2---:R-:W-:Y:S01]  /*80b0*/  IMAD.U32 R4, RZ, RZ, UR8 ;  /* 0x00000008ff047e24 */ /* 0x004fe2000f8e00ff */
[----:B---3--:R-:W-:Y:S01]  /*80c0*/  MOV R7, UR7 ;  /* 0x0000000700077c02 */ /* 0x008fe20008000f00 */
[----:B------:R-:W-:Y:S01]  /*80d0*/  IMAD.U32 R6, RZ, RZ, UR6 ;  /* 0x00000006ff067e24 */ /* 0x000fe2000f8e00ff */
[----:B-1----:R-:W-:Y:S01]  /*80e0*/  MOV R11, UR5 ;  /* 0x00000005000b7c02 */ /* 0x002fe20008000f00 */
[----:B------:R-:W-:Y:S02]  /*80f0*/  IMAD.U32 R10, RZ, RZ, UR4 ;  /* 0x00000004ff0a7e24 */ /* 0x000fe4000f8e00ff */
[----:B------:R-:W-:Y:S07]  /*8100*/  LEPC R20, `(.L_x_127) ;  /* 0x000000001014794e */ /* 0x000fee0000000000 */
[----:B----4-:R-:W-:Y:S05]  /*8110*/  CALL.ABS.NOINC R2 ;  /* 0x0000000002007343 */ /* 0x010fea0003c00000 */
.L_x_127:
[----:B-1----:R-:W-:Y:S01]  /*8120*/  SHF.L.U32 R20, R40, 0x10, RZ ;  /* 0x0000001028147819 */ /* 0x002fe200000006ff */
[----:B------:R-:W-:Y:S05]  /*8130*/  WARPSYNC.ALL ;  /* 0x0000000000007948 */ /* 0x000fea0003800000 */
[----:B------:R-:W-:Y:S01]  /*8140*/  R2UR UR4, R34 ;  /* 0x00000000220472ca */ /* 0x000fe200000e0000 */
[----:B------:R-:W-:Y:S01]  /*8150*/  BSSY.RECONVERGENT B0, `(.L_x_128) ;  /* 0x0000053000007945 */ /* 0x000fe20003800200 */
[----:B------:R-:W-:Y:S02]  /*8160*/  LOP3.LUT R21, R40, 0xffff0000, RZ, 0xc0, !PT ;  /* 0xffff000028157812 */ /* 0x000fe400078ec0ff */
[----:B------:R-:W-:Y:S02]  /*8170*/  LOP3.LUT R36, R41, 0xffff0000, RZ, 0xc0, !PT ;  /* 0xffff000029247812 */ /* 0x000fe400078ec0ff */
[----:B------:R-:W-:Y:S02]  /*8180*/  SHF.L.U32 R37, R43, 0x10, RZ ;  /* 0x000000102b257819 */ /* 0x000fe400000006ff */
[----:B------:R-:W-:Y:S02]  /*8190*/  LOP3.LUT R38, R51, 0xffff0000, RZ, 0xc0, !PT ;  /* 0xffff000033267812 */ /* 0x000fe400078ec0ff */
[----:B------:R-:W-:Y:S02]  /*81a0*/  ISETP.NE.AND P6, PT, R80, RZ, PT ;  /* 0x000000ff5000720c */ /* 0x000fe40003fc5270 */
[----:B------:R-:W-:Y:S01]  /*81b0*/  ISETP.NE.AND P1, PT, R73, RZ, PT ;  /* 0x000000ff4900720c */ /* 0x000fe20003f25270 */
[----:B--2---:R-:W4:Y:S01]  /*81c0*/  LDTM.16dp256bit.x4 R4, tmem[UR4+0x40] ;  /* 0x00004004000479ee */ /* 0x004f220008120000 */
[----:B------:R-:W-:Y:S02]  /*81d0*/  ISETP.NE.U32.OR P0, PT, R79, 0x1, !P6 ;  /* 0x000000014f00780c */ /* 0x000fe40007705470 */
[----:B------:R-:W-:Y:S11]  /*81e0*/  MOV R87, UR45 ;  /* 0x0000002d00577c02 */ /* 0x000ff60008000f00 */
[----:B------:R-:W-:Y:S02]  /*81f0*/  @P0 LEA R87, R87, UR50, 0x3 ;  /* 0x0000003257570c11 */ /* 0x000fe4000f8e18ff */
[----:B------:R-:W-:Y:S02]  /*8200*/  @P0 SHF.L.U32 R93, R71, 0x1f, RZ ;  /* 0x0000001f475d0819 */ /* 0x000fe400000006ff */
[----:B------:R-:W-:Y:S04]  /*8210*/  @P0 IADD3 R87, PT, PT, R87, 0x130, RZ ;  /* 0x0000013057570810 */ /* 0x000fe80007ffe0ff */
[----:B------:R-:W-:Y:S01]  /*8220*/  @P0 PRMT R87, R92, 0x654, R87 ;  /* 0x000006545c570816 */ /* 0x000fe20000000057 */
[C---:B----4-:R-:W-:Y:S01]  /*8230*/  FMUL R0, R33.reuse, R4 ;  /* 0x0000000421007220 */ /* 0x050fe20000400000 */
[C---:B------:R-:W-:Y:S01]  /*8240*/  FMUL R2, R33.reuse, R5 ;  /* 0x0000000521027220 */ /* 0x040fe20000400000 */
[C---:B------:R-:W-:Y:S01]  /*8250*/  FMUL R3, R33.reuse, R6 ;  /* 0x0000000621037220 */ /* 0x040fe20000400000 */
[----:B------:R-:W-:Y:S01]  /*8260*/  FMUL R7, R33, R7 ;  /* 0x0000000721077220 */ /* 0x000fe20000400000 */
[----:B------:R-:W-:Y:S01]  /*8270*/  FFMA R0, R35, R20, R0 ;  /* 0x0000001423007223 */ /* 0x000fe20000000000 */
[----:B------:R-:W-:Y:S01]  /*8280*/  SHF.L.U32 R20, R41, 0x10, RZ ;  /* 0x0000001029147819 */ /* 0x000fe200000006ff */
[----:B------:R-:W-:Y:S01]  /*8290*/  FFMA R2, R35, R21, R2 ;  /* 0x0000001523027223 */ /* 0x000fe20000000002 */
[C---:B------:R-:W-:Y:S01]  /*82a0*/  SHF.L.U32 R21, R42.reuse, 0x10, RZ ;  /* 0x000000102a157819 */ /* 0x040fe200000006ff */
[C---:B------:R-:W-:Y:S01]  /*82b0*/  FMUL R4, R33.reuse, R8 ;  /* 0x0000000821047220 */ /* 0x040fe20000400000 */
[----:B------:R-:W-:Y:S01]  /*82c0*/  FMUL R5, R33, R9 ;  /* 0x0000000921057220 */ /* 0x000fe20000400000 */
[C---:B------:R-:W-:Y:S01]  /*82d0*/  FFMA R3, R35.reuse, R20, R3 ;  /* 0x0000001423037223 */ /* 0x040fe20000000003 */
[----:B------:R-:W-:Y:S01]  /*82e0*/  LOP3.LUT R20, R42, 0xffff0000, RZ, 0xc0, !PT ;  /* 0xffff00002a147812 */ /* 0x000fe200078ec0ff */
[----:B------:R-:W-:Y:S01]  /*82f0*/  FFMA R7, R35, R36, R7 ;  /* 0x0000002423077223 */ /* 0x000fe20000000007 */
[----:B------:R-:W-:Y:S01]  /*8300*/  LOP3.LUT R36, R43, 0xffff0000, RZ, 0xc0, !PT ;  /* 0xffff00002b247812 */ /* 0x000fe200078ec0ff */
[C---:B------:R-:W-:Y:S01]  /*8310*/  FMUL R6, R33.reuse, R10 ;  /* 0x0000000a21067220 */ /* 0x040fe20000400000 */
[----:B------:R-:W-:Y:S01]  /*8320*/  F2FP.BF16.F32.PACK_AB R44, R2, R0 ;  /* 0x00000000022c723e */ /* 0x000fe200000010ff */
[----:B------:R-:W-:Y:S01]  /*8330*/  FMUL R11, R33, R11 ;  /* 0x0000000b210b7220 */ /* 0x000fe20000400000 */
[----:B------:R-:W-:Y:S01]  /*8340*/  F2FP.BF16.F32.PACK_AB R45, R7, R3 ;  /* 0x00000003072d723e */ /* 0x000fe200000010ff */
[----:B------:R-:W-:Y:S01]  /*8350*/  FFMA R4, R35, R21, R4 ;  /* 0x0000001523047223 */ /* 0x000fe20000000004 */
[----:B------:R-:W-:Y:S01]  /*8360*/  SHF.L.U32 R21, R49, 0x10, RZ ;  /* 0x0000001031157819 */ /* 0x000fe200000006ff */
[C---:B------:R-:W-:Y:S01]  /*8370*/  FFMA R5, R35.reuse, R20, R5 ;  /* 0x0000001423057223 */ /* 0x040fe20000000005 */
[C---:B------:R-:W-:Y:S01]  /*8380*/  SHF.L.U32 R20, R48.reuse, 0x10, RZ ;  /* 0x0000001030147819 */ /* 0x040fe200000006ff */
[----:B------:R-:W-:Y:S01]  /*8390*/  FFMA R6, R35, R37, R6 ;  /* 0x0000002523067223 */ /* 0x000fe20000000006 */
[----:B------:R-:W-:Y:S01]  /*83a0*/  SHF.L.U32 R37, R51, 0x10, RZ ;  /* 0x0000001033257819 */ /* 0x000fe200000006ff */
[----:B------:R-:W-:Y:S01]  /*83b0*/  FFMA R11, R35, R36, R11 ;  /* 0x00000024230b7223 */ /* 0x000fe2000000000b */
[----:B------:R-:W-:Y:S01]  /*83c0*/  LOP3.LUT R36, R48, 0xffff0000, RZ, 0xc0, !PT ;  /* 0xffff000030247812 */ /* 0x000fe200078ec0ff */
[C---:B------:R-:W-:Y:S01]  /*83d0*/  FMUL R8, R33.reuse, R12 ;  /* 0x0000000c21087220 */ /* 0x040fe20000400000 */
[C---:B------:R-:W-:Y:S01]  /*83e0*/  FMUL R9, R33.reuse, R13 ;  /* 0x0000000d21097220 */ /* 0x040fe20000400000 */
[C---:B------:R-:W-:Y:S01]  /*83f0*/  FMUL R10, R33.reuse, R14 ;  /* 0x0000000e210a7220 */ /* 0x040fe20000400000 */
[----:B------:R-:W-:Y:S01]  /*8400*/  FMUL R15, R33, R15 ;  /* 0x0000000f210f7220 */ /* 0x000fe20000400000 */
        /* <DEDUP_REMOVED lines=21> */
[----:B------:R-:W-:Y:S02]  /*8560*/  F2FP.BF16.F32.PACK_AB R91, R19, R14 ;  /* 0x0000000e135b723e */ /* 0x000fe400000010ff */
[----:B------:R-:W-:Y:S03]  /*8570*/  LEA R16, R39, UR50, 0x3 ;  /* 0x0000003227107c11 */ /* 0x000fe6000f8e18ff */
        /* <DEDUP_REMOVED lines=16> */
.L_x_129:
[----:B------:R-:W-:Y:S05]  /*8680*/  BSYNC.RECONVERGENT B0 ;  /* 0x0000000000007941 */ /* 0x000fea0003800200 */
.L_x_128:
        /* <DEDUP_REMOVED lines=18> */
.L_x_133:
[----:B------:R-:W-:Y:S05]  /*87b0*/  BSYNC B0 ;  /* 0x0000000000007941 */ /* 0x000fea0003800000 */
.L_x_132:
[----:B------:R-:W-:Y:S01]  /*87c0*/  @P0 IADD3 R0, PT, PT, R77, R0, RZ ;  /* 0x000000004d000210 */ /* 0x000fe20007ffe0ff */
[----:B------:R-:W-:Y:S05]  /*87d0*/  @P0 WARPSYNC.ALL ;  /* 0x0000000000000948 */ /* 0x000fea0003800000 */
[----:B------:R4:W1:Y:S04]  /*87e0*/  @P0 LDSM.16.M88.4 R40, [R39+UR50+0x200] ;  /* 0x000200322728083b */ /* 0x0008680008000200 */
[----:B------:R4:W1:Y:S02]  /*87f0*/  @P0 LDSM.16.M88.4 R48, [R0+0x200] ;  /* 0x000200000030083b */ /* 0x0008640000000200 */
.L_x_131:
[----:B------:R-:W-:Y:S05]  /*8800*/  BSYNC B1 ;  /* 0x0000000000017941 */ /* 0x000fea0003800000 */
.L_x_130:
        /* <DEDUP_REMOVED lines=11> */
[----:B------:R-:W1:Y:S01]  /*88c0*/  LDC.64 R2, c[0x4][R3] ;  /* 0x0100000003027b82 */ /* 0x000e620000000a00 */
        /* <DEDUP_REMOVED lines=9> */
.L_x_135:
[----:B------:R-:W-:Y:S01]  /*8960*/  ISETP.NE.AND P0, PT, R73, RZ, PT ;  /* 0x000000ff4900720c */ /* 0x000fe20003f05270 */
[----:B------:R-:W-:Y:S05]  /*8970*/  WARPSYNC.ALL ;  /* 0x0000000000007948 */ /* 0x000fea0003800000 */
[----:B------:R-:W-:Y:S01]  /*8980*/  R2UR UR4, R34 ;  /* 0x00000000220472ca */ /* 0x000fe200000e0000 */
[----:B------:R-:W-:Y:S01]  /*8990*/  BSSY.RECONVERGENT B0, `(.L_x_136) ;  /* 0x0000050000007945 */ /* 0x000fe20003800200 */
[----:B------:R-:W-:Y:S02]  /*89a0*/  R2UR UR5, R83 ;  /* 0x00000000530572ca */ /* 0x000fe400000e0000 */
[C---:B-1----:R-:W-:Y:S02]  /*89b0*/  SHF.L.U32 R20, R40.reuse, 0x10, RZ ;  /* 0x0000001028147819 */ /* 0x042fe400000006ff */
[----:B------:R-:W-:Y:S02]  /*89c0*/  LOP3.LUT R21, R40, 0xffff0000, RZ, 0xc0, !PT ;  /* 0xffff000028157812 */ /* 0x000fe400078ec0ff */
[C---:B------:R-:W-:Y:S02]  /*89d0*/  SHF.L.U32 R36, R41.reuse, 0x10, RZ ;  /* 0x0000001029247819 */ /* 0x040fe400000006ff */
[----:B------:R-:W-:Y:S02]  /*89e0*/  LOP3.LUT R38, R41, 0xffff0000, RZ, 0xc0, !PT ;  /* 0xffff000029267812 */ /* 0x000fe400078ec0ff */
[C---:B------:R-:W-:Y:S01]  /*89f0*/  SHF.L.U32 R37, R42.reuse, 0x10, RZ ;  /* 0x000000102a257819 */ /* 0x040fe200000006ff */
[----:B------:R-:W1:Y:S01]  /*8a00*/  LDTM.16dp256bit.x4 R4, tmem[UR4+0x60] ;  /* 0x00006004000479ee */ /* 0x000e620008120000 */
[----:B------:R-:W-:Y:S01]  /*8a10*/  LOP3.LUT R40, R42, 0xffff0000, RZ, 0xc0, !PT ;  /* 0xffff00002a287812 */ /* 0x000fe200078ec0ff */
[----:B------:R-:W-:Y:S01]  /*8a20*/  NOP ;  /* 0x0000000000007918 */ /* 0x000fe20000000000 */
[C---:B----4-:R-:W-:Y:S01]  /*8a30*/  SHF.L.U32 R39, R43.reuse, 0x10, RZ ;  /* 0x000000102b277819 */ /* 0x050fe200000006ff */
[----:B------:R-:W-:Y:S01]  /*8a40*/  UIADD3 UR5, UPT, UPT, UR5, 0x180, URZ ;  /* 0x0000018005057890 */ /* 0x000fe2000fffe0ff */
[----:B------:R-:W-:Y:S02]  /*8a50*/  LOP3.LUT R42, R43, 0xffff0000, RZ, 0xc0, !PT ;  /* 0xffff00002b2a7812 */ /* 0x000fe400078ec0ff */
[C---:B------:R-:W-:Y:S01]  /*8a60*/  SHF.L.U32 R41, R48.reuse, 0x10, RZ ;  /* 0x0000001030297819 */ /* 0x040fe200000006ff */
[----:B------:R-:W-:Y:S01]  /*8a70*/  UPRMT UR5, UR48, 0x654, UR5 ;  /* 0x0000065430057896 */ /* 0x000fe20008000005 */
[----:B------:R-:W-:Y:S02]  /*8a80*/  LOP3.LUT R44, R48, 0xffff0000, RZ, 0xc0, !PT ;  /* 0xffff0000302c7812 */ /* 0x000fe400078ec0ff */
[C---:B------:R-:W-:Y:S02]  /*8a90*/  SHF.L.U32 R43, R49.reuse, 0x10, RZ ;  /* 0x00000010312b7819 */ /* 0x040fe400000006ff */
[----:B------:R-:W-:Y:S02]  /*8aa0*/  LOP3.LUT R46, R49, 0xffff0000, RZ, 0xc0, !PT ;  /* 0xffff0000312e7812 */ /* 0x000fe400078ec0ff */
[C---:B------:R-:W-:Y:S02]  /*8ab0*/  SHF.L.U32 R45, R50.reuse, 0x10, RZ ;  /* 0x00000010322d7819 */ /* 0x040fe400000006ff */
[----:B-1----:R-:W-:Y:S01]  /*8ac0*/  SYNCS.ARRIVE.TRANS64.RED.A1T0 RZ, [UR5], RZ ;  /* 0x000000ffffff79a7 */ /* 0x002fe20008100405 */
[----:B------:R-:W-:Y:S02]  /*8ad0*/  LOP3.LUT R48, R50, 0xffff0000, RZ, 0xc0, !PT ;  /* 0xffff000032307812 */ /* 0x000fe400078ec0ff */
[C---:B------:R-:W-:Y:S02]  /*8ae0*/  SHF.L.U32 R47, R51.reuse, 0x10, RZ ;  /* 0x00000010332f7819 */ /* 0x040fe400000006ff */
[----:B------:R-:W-:Y:S01]  /*8af0*/  LOP3.LUT R50, R51, 0xffff0000, RZ, 0xc0, !PT ;  /* 0xffff000033327812 */ /* 0x000fe200078ec0ff */
[C---:B------:R-:W-:Y:S01]  /*8b00*/  FMUL R0, R33.reuse, R4 ;  /* 0x0000000421007220 */ /* 0x040fe20000400000 */
[C---:B------:R-:W-:Y:S01]  /*8b10*/  FMUL R2, R33.reuse, R5 ;  /* 0x0000000521027220 */ /* 0x040fe20000400000 */
[C---:B------:R-:W-:Y:S01]  /*8b20*/  FMUL R3, R33.reuse, R6 ;  /* 0x0000000621037220 */ /* 0x040fe20000400000 */
[----:B------:R-:W-:Y:S01]  /*8b30*/  FMUL R7, R33, R7 ;  /* 0x0000000721077220 */ /* 0x000fe20000400000 */
[C---:B------:R-:W-:Y:S01]  /*8b40*/  FFMA R0, R35.reuse, R20, R0 ;  /* 0x0000001423007223 */ /* 0x040fe20000000000 */
[C---:B------:R-:W-:Y:S01]  /*8b50*/  FFMA R2, R35.reuse, R21, R2 ;  /* 0x0000001523027223 */ /* 0x040fe20000000002 */
[C---:B------:R-:W-:Y:S01]  /*8b60*/  FFMA R3, R35.reuse, R36, R3 ;  /* 0x0000002423037223 */ /* 0x040fe20000000003 */
[----:B------:R-:W-:Y:S01]  /*8b70*/  FFMA R7, R35, R38, R7 ;  /* 0x0000002623077223 */ /* 0x000fe20000000007 */
[C---:B------:R-:W-:Y:S01]  /*8b80*/  FMUL R4, R33.reuse, R8 ;  /* 0x0000000821047220 */ /* 0x040fe20000400000 */
[C---:B------:R-:W-:Y:S01]  /*8b90*/  FMUL R5, R33.reuse, R9 ;  /* 0x0000000921057220 */ /* 0x040fe20000400000 */
[----:B---3--:R-:W-:Y:S01]  /*8ba0*/  F2FP.BF16.F32.PACK_AB R84, R2, R0 ;  /* 0x000000000254723e */ /* 0x008fe200000010ff */
[----:B------:R-:W-:Y:S01]  /*8bb0*/  FMUL R6, R33, R10 ;  /* 0x0000000a21067220 */ /* 0x000fe20000400000 */
[----:B------:R-:W-:Y:S01]  /*8bc0*/  F2FP.BF16.F32.PACK_AB R85, R7, R3 ;  /* 0x000000030755723e */ /* 0x000fe200000010ff */
[C---:B------:R-:W-:Y:S01]  /*8bd0*/  FFMA R4, R35.reuse, R37, R4 ;  /* 0x0000002523047223 */ /* 0x040fe20000000004 */
[----:B------:R-:W-:Y:S01]  /*8be0*/  FFMA R5, R35, R40, R5 ;  /* 0x0000002823057223 */ /* 0x000fe20000000005 */
[C---:B------:R-:W-:Y:S01]  /*8bf0*/  FMUL R11, R33.reuse, R11 ;  /* 0x0000000b210b7220 */ /* 0x040fe20000400000 */
[C---:B------:R-:W-:Y:S01]  /*8c00*/  FMUL R8, R33.reuse, R12 ;  /* 0x0000000c21087220 */ /* 0x040fe20000400000 */
[----:B------:R-:W-:Y:S01]  /*8c10*/  FMUL R9, R33, R13 ;  /* 0x0000000d21097220 */ /* 0x000fe20000400000 */
[----:B------:R-:W-:Y:S01]  /*8c20*/  FFMA R6, R35, R39, R6 ;  /* 0x0000002723067223 */ /* 0x000fe20000000006 */
        /* <DEDUP_REMOVED lines=38> */
.L_x_137:
[----:B------:R-:W-:Y:S05]  /*8e90*/  BSYNC.RECONVERGENT B0 ;  /* 0x0000000000007941 */ /* 0x000fea0003800200 */
.L_x_136:
[----:B------:R-:W-:Y:S01]  /*8ea0*/  BAR.SYNC.DEFER_BLOCKING 0x1, 0x80 ;  /* 0x0042000000007b1d */ /* 0x000fe20000010000 */
[----:B------:R-:W-:Y:S01]  /*8eb0*/  UISETP.NE.AND UP0, UPT, UR53, -0x4, UPT ;  /* 0xfffffffc3500788c */ /* 0x000fe2000bf05270 */
[----:B------:R-:W-:Y:S08]  /*8ec0*/  IADD3 R0, PT, PT, R30, 0x1, RZ ;  /* 0x000000011e007810 */ /* 0x000ff00007ffe0ff */
[----:B------:R-:W-:Y:S05]  /*8ed0*/  BRA.U !UP0, `(.L_x_138) ;  /* 0x0000000108287547 */ /* 0x000fea000b800000 */
[----:B------:R-:W-:Y:S01]  /*8ee0*/  ISETP.NE.AND P0, PT, R80, RZ, PT ;  /* 0x000000ff5000720c */ /* 0x000fe20003f05270 */
[----:B------:R-:W-:Y:S01]  /*8ef0*/  IMAD.U32 R2, RZ, RZ, UR54 ;  /* 0x00000036ff027e24 */ /* 0x000fe2000f8e00ff */
[----:B------:R-:W-:Y:S02]  /*8f00*/  UIADD3 UR54, UPT, UPT, UR54, 0x1, URZ ;  /* 0x0000000136367890 */ /* 0x000fe4000fffe0ff */
[----:B------:R-:W-:Y:S02]  /*8f10*/  ISETP.NE.U32.OR P0, PT, R79, 0x1, !P0 ;  /* 0x000000014f00780c */ /* 0x000fe40004705470 */
[----:B------:R-:W-:Y:S04]  /*8f20*/  UISETP.NE.AND UP0, UPT, UR54, 0x4, UPT ;  /* 0x000000043600788c */ /* 0x000fe8000bf05270 */
[----:B------:R-:W-:Y:S07]  /*8f30*/  USEL UR54, UR54, URZ, UP0 ;  /* 0x000000ff36367287 */ /* 0x000fee0008000000 */
[----:B------:R-:W-:Y:S05]  /*8f40*/  @P0 LEA R2, R2, UR50, 0x3 ;  /* 0x0000003202020c11 */ /* 0x000fea000f8e18ff */
[----:B------:R-:W-:Y:S05]  /*8f50*/  @P0 VIADD R3, R2, 0x130 ;  /* 0x0000013002030836 */ /* 0x000fea0000000000 */
[----:B------:R-:W-:Y:S04]  /*8f60*/  @P0 PRMT R3, R92, 0x654, R3 ;  /* 0x000006545c030816 */ /* 0x000fe80000000003 */
[----:B------:R2:W-:Y:S03]  /*8f70*/  @P0 SYNCS.ARRIVE.TRANS64.RED.A1T0 RZ, [R3+URZ], RZ ;  /* 0x000000ff03ff09a7 */ /* 0x0005e600081004ff */
.L_x_138:
[----:B------:R-:W-:Y:S01]  /*8f80*/  LOP3.LUT P0, RZ, R62, 0x1, RZ, 0xc0, !PT ;  /* 0x000000013eff7812 */ /* 0x000fe2000780c0ff */
[----:B------:R-:W-:Y:S01]  /*8f90*/  UIADD3 UR53, UPT, UPT, UR53, 0x4, URZ ;  /* 0x0000000435357890 */ /* 0x000fe2000fffe0ff */
[C---:B------:R-:W-:Y:S01]  /*8fa0*/  ISETP.NE.AND P1, PT, R0.reuse, 0x2, PT ;  /* 0x000000020000780c */ /* 0x040fe20003f25270 */
[----:B------:R-:W-:Y:S01]  /*8fb0*/  UMOV UR45, UR52 ;  /* 0x00000034002d7c82 */ /* 0x000fe20008000000 */
[----:B------:R-:W-:Y:S01]  /*8fc0*/  LOP3.LUT R69, R69, 0x1, RZ, 0x3c, !PT ;  /* 0x0000000145457812 */ /* 0x000fe200078e3cff */
[----:B------:R-:W-:Y:S01]  /*8fd0*/  IMAD.IADD R19, R29, 0x1, R58 ;  /* 0x000000011d137824 */ /* 0x000fe200078e023a */
[----:B--2---:R-:W-:Y:S01]  /*8fe0*/  SEL R3, RZ, 0x1, P1 ;  /* 0x00000001ff037807 */ /* 0x004fe20000800000 */
[----:B------:R-:W-:Y:S01]  /*8ff0*/  IMAD.IADD R21, R31, 0x1, R64 ;  /* 0x000000011f157824 */ /* 0x000fe200078e0240 */
[----:B------:R-:W-:Y:S02]  /*9000*/  SEL R30, R0, RZ, P1 ;  /* 0x000000ff001e7207 */ /* 0x000fe40000800000 */
[----:B------:R-:W-:Y:S03]  /*9010*/  LOP3.LUT R70, R70, R3, RZ, 0x3c, !PT ;  /* 0x0000000346467212 */ /* 0x000fe600078e3cff */
[----:B------:R-:W-:Y:S05]  /*9020*/  @P0 BRA `(.L_x_139) ;  /* 0xffffffcc00740947 */ /* 0x000fea000383ffff */
[----:B------:R-:W-:-:S09]  /*9030*/  UISETP.NE.AND UP0, UPT, UR49, URZ, UPT ;  /* 0x000000ff3100728c */ /* 0x000fd2000bf05270 */
[----:B------:R-:W-:Y:S05]  /*9040*/  BRA.U !UP0, `(.L_x_140) ;  /* 0x0000000108487547 */ /* 0x000fea000b800000 */
[----:B------:R-:W2:Y:S02]  /*9050*/  LDCU.64 UR4, c[0x0][0x890] ;  /* 0x00011200ff0477ac */ /* 0x000ea40008000a00 */
[----:B--2---:R-:W-:-:S04]  /*9060*/  UISETP.NE.U32.AND UP0, UPT, UR4, URZ, UPT ;  /* 0x000000ff0400728c */ /* 0x004fc8000bf05070 */
[----:B------:R-:W-:-:S09]  /*9070*/  UISETP.NE.AND.EX UP0, UPT, UR5, URZ, UPT, UP0 ;  /* 0x000000ff0500728c */ /* 0x000fd2000bf05300 */
[----:B------:R-:W-:Y:S05]  /*9080*/  BRA.U UP0, `(.L_x_141) ;  /* 0x00000001000c7547 */ /* 0x000fea000b800000 */
[----:B------:R-:W-:-:S13]  /*9090*/  FSETP.NEU.AND P0, PT, R35, RZ, PT ;  /* 0x000000ff2300720b */ /* 0x000fda0003f0d000 */
[----:B------:R-:W-:Y:S05]  /*90a0*/  @!P0 EXIT ;  /* 0x000000000000894d */ /* 0x000fea0003800000 */
[----:B------:R-:W-:Y:S05]  /*90b0*/  BRA `(.L_x_140) ;  /* 0x00000000002c7947 */ /* 0x000fea0003800000 */
.L_x_141:
[----:B------:R-:W-:Y:S01]  /*90c0*/  ISETP.NE.AND P0, PT, R78, RZ, PT ;  /* 0x000000ff4e00720c */ /* 0x000fe20003f05270 */
[----:B------:R-:W-:-:S12]  /*90d0*/  BSSY.RECONVERGENT B0, `(.L_x_140) ;  /* 0x0000009000007945 */ /* 0x000fd80003800200 */
[----:B------:R-:W-:Y:S05]  /*90e0*/  @P0 BRA `(.L_x_142) ;  /* 0x0000000000140947 */ /* 0x000fea0003800000 */
[----:B------:R-:W2:Y:S02]  /*90f0*/  LDCU.64 UR4, c[0x0][0x888] ;  /* 0x00011100ff0477ac */ /* 0x000ea40008000a00 */
[----:B--2---:R-:W-:-:S04]  /*9100*/  ISETP.NE.U32.AND P0, PT, RZ, UR4, PT ;  /* 0x00000004ff007c0c */ /* 0x004fc8000bf05070 */
[----:B------:R-:W-:-:S13]  /*9110*/  ISETP.NE.AND.EX P0, PT, RZ, UR5, PT, P0 ;  /* 0x00000005ff007c0c */ /* 0x000fda000bf05300 */
[----:B------:R-:W-:Y:S05]  /*9120*/  @!P0 EXIT ;  /* 0x000000000000894d */ /* 0x000fea0003800000 */
[----:B------:R-:W-:Y:S05]  /*9130*/  BRA `(.L_x_143) ;  /* 0x0000000000087947 */ /* 0x000fea0003800000 */
.L_x_142:
[----:B------:R-:W-:-:S13]  /*9140*/  FSETP.NEU.AND P0, PT, R35, RZ, PT ;  /* 0x000000ff2300720b */ /* 0x000fda0003f0d000 */
[----:B------:R-:W-:Y:S05]  /*9150*/  @!P0 EXIT ;  /* 0x000000000000894d */ /* 0x000fea0003800000 */
.L_x_143:
[----:B------:R-:W-:Y:S05]  /*9160*/  BSYNC.RECONVERGENT B0 ;  /* 0x0000000000007941 */ /* 0x000fea0003800200 */
.L_x_140:
[----:B------:R-:W-:Y:S01]  /*9170*/  ULEA UR4, UR54, UR50, 0x3 ;  /* 0x0000003236047291 */ /* 0x000fe2000f8e18ff */
[----:B------:R-:W-:-:S04]  /*9180*/  DEPBAR.LE SB0, 0x0 ;  /* 0x000080000000791a */ /* 0x000fc80000000000 */
[----:B------:R-:W-:-:S04]  /*9190*/  UIADD3 UR4, UPT, UPT, UR4, 0x130, URZ ;  /* 0x0000013004047890 */ /* 0x000fc8000fffe0ff */
[----:B------:R-:W-:-:S09]  /*91a0*/  UPRMT UR4, UR48, 0x654, UR4 ;  /* 0x0000065430047896 */ /* 0x000fd20008000004 */
[----:B------:R-:W-:Y:S01]  /*91b0*/  SYNCS.ARRIVE.TRANS64.RED.A1T0 RZ, [UR4], RZ ;  /* 0x000000ffffff79a7 */ /* 0x000fe20008100404 */
[----:B------:R-:W-:Y:S05]  /*91c0*/  EXIT ;  /* 0x000000000000794d */ /* 0x000fea0003800000 */
.L_x_25:
[----:B------:R-:W-:Y:S07]  /*91d0*/  MOV R3, UR37 ;  /* 0x0000002500037c02 */ /* 0x000fee0008000f00 */
.L_x_144:
[----:B--2---:R2:W3:Y:S02]  /*91e0*/  SYNCS.PHASECHK.TRANS64.TRYWAIT P0, [R3+URZ+0x88], R6 ;  /* 0x00008806030075a7 */ /* 0x0044e400080011ff */
[----:B---3--:R-:W-:Y:S05]  /*91f0*/  @!P0 NANOSLEEP.SYNCS 0x989680 ;  /* 0x009896800000895d */ /* 0x008fea0003900000 */
[----:B------:R-:W3:Y:S02]  /*9200*/  @!P0 SYNCS.PHASECHK.TRANS64 P0, [R3+URZ+0x88], R6 ;  /* 0x00008806030085a7 */ /* 0x000ee400080010ff */
[----:B---3--:R-:W-:Y:S05]  /*9210*/  @!P0 BRA `(.L_x_144) ;  /* 0xfffffffc00f08947 */ /* 0x008fea000383ffff */
[----:B------:R-:W-:Y:S05]  /*9220*/  BRA `(.L_x_24) ;  /* 0xffffff8800b07947 */ /* 0x000fea000383ffff */
.L_x_32:
[----:B------:R-:W-:Y:S07]  /*9230*/  MOV R3, UR41 ;  /* 0x0000002900037c02 */ /* 0x000fee0008000f00 */
.L_x_145:
[----:B--2---:R2:W1:Y:S02]  /*9240*/  SYNCS.PHASECHK.TRANS64.TRYWAIT P0, [R3+URZ+0x88], R6 ;  /* 0x00008806030075a7 */ /* 0x00446400080011ff */
[----:B-1----:R-:W-:Y:S05]  /*9250*/  @!P0 NANOSLEEP.SYNCS 0x989680 ;  /* 0x009896800000895d */ /* 0x002fea0003900000 */
[----:B------:R-:W1:Y:S02]  /*9260*/  @!P0 SYNCS.PHASECHK.TRANS64 P0, [R3+URZ+0x88], R6 ;  /* 0x00008806030085a7 */ /* 0x000e6400080010ff */
[----:B-1----:R-:W-:Y:S05]  /*9270*/  @!P0 BRA `(.L_x_145) ;  /* 0xfffffffc00f08947 */ /* 0x002fea000383ffff */
[----:B------:R-:W-:Y:S05]  /*9280*/  BRA `(.L_x_31) ;  /* 0xffffff90000c7947 */ /* 0x000fea000383ffff */
.L_x_37:
[----:B-1----:R-:W-:-:S07]  /*9290*/  MOV R2, UR35 ;  /* 0x0000002300027c02 */ /* 0x002fce0008000f00 */
.L_x_146:
[----:B-1----:R1:W3:Y:S02]  /*92a0*/  SYNCS.PHASECHK.TRANS64.TRYWAIT P0, [R2+URZ+0x160], R3 ;  /* 0x00016003020075a7 */ /* 0x0022e400080011ff */
[----:B---3--:R-:W-:Y:S05]  /*92b0*/  @!P0 NANOSLEEP.SYNCS 0x989680 ;  /* 0x009896800000895d */ /* 0x008fea0003900000 */
[----:B------:R-:W3:Y:S02]  /*92c0*/  @!P0 SYNCS.PHASECHK.TRANS64 P0, [R2+URZ+0x160], R3 ;  /* 0x00016003020085a7 */ /* 0x000ee400080010ff */
[----:B---3--:R-:W-:Y:S05]  /*92d0*/  @!P0 BRA `(.L_x_146) ;  /* 0xfffffffc00f08947 */ /* 0x008fea000383ffff */
[----:B------:R-:W-:Y:S05]  /*92e0*/  BRA `(.L_x_147) ;  /* 0xffffff9400147947 */ /* 0x000fea000383ffff */
.L_x_41:
[----:B------:R-:W-:-:S07]  /*92f0*/  MOV R0, UR4 ;  /* 0x0000000400007c02 */ /* 0x000fce0008000f00 */
.L_x_148:
[----:B-1----:R1:W2:Y:S02]  /*9300*/  SYNCS.PHASECHK.TRANS64.TRYWAIT P0, [R0+URZ], R3 ;  /* 0x00000003000075a7 */ /* 0x0022a400080011ff */
[----:B--2---:R-:W-:Y:S05]  /*9310*/  @!P0 NANOSLEEP.SYNCS 0x989680 ;  /* 0x009896800000895d */ /* 0x004fea0003900000 */
[----:B------:R-:W2:Y:S02]  /*9320*/  @!P0 SYNCS.PHASECHK.TRANS64 P0, [R0+URZ], R3 ;  /* 0x00000003000085a7 */ /* 0x000ea400080010ff */
[----:B--2---:R-:W-:Y:S05]  /*9330*/  @!P0 BRA `(.L_x_148) ;  /* 0xfffffffc00f08947 */ /* 0x004fea000383ffff */
[----:B------:R-:W-:Y:S05]  /*9340*/  BRA `(.L_x_149) ;  /* 0xffffff9800647947 */ /* 0x000fea000383ffff */
.L_x_42:
[----:B------:R-:W-:-:S07]  /*9350*/  MOV R0, UR4 ;  /* 0x0000000400007c02 */ /* 0x000fce0008000f00 */
.L_x_150:
[----:B-1----:R1:W2:Y:S02]  /*9360*/  SYNCS.PHASECHK.TRANS64.TRYWAIT P0, [R0+URZ], R3 ;  /* 0x00000003000075a7 */ /* 0x0022a400080011ff */
[----:B--2---:R-:W-:Y:S05]  /*9370*/  @!P0 NANOSLEEP.SYNCS 0x989680 ;  /* 0x009896800000895d */ /* 0x004fea0003900000 */
[----:B------:R-:W2:Y:S02]  /*9380*/  @!P0 SYNCS.PHASECHK.TRANS64 P0, [R0+URZ], R3 ;  /* 0x00000003000085a7 */ /* 0x000ea400080010ff */
[----:B--2---:R-:W-:Y:S05]  /*9390*/  @!P0 BRA `(.L_x_150) ;  /* 0xfffffffc00f08947 */ /* 0x004fea000383ffff */
[----:B------:R-:W-:Y:S05]  /*93a0*/  BRA `(.L_x_151) ;  /* 0xffffff9800707947 */ /* 0x000fea000383ffff */
.L_x_43:
[----:B------:R-:W-:-:S07]  /*93b0*/  MOV R0, UR4 ;  /* 0x0000000400007c02 */ /* 0x000fce0008000f00 */
.L_x_152:
[----:B-1----:R1:W2:Y:S02]  /*93c0*/  SYNCS.PHASECHK.TRANS64.TRYWAIT P0, [R0+URZ], R3 ;  /* 0x00000003000075a7 */ /* 0x0022a400080011ff */
[----:B--2---:R-:W-:Y:S05]  /*93d0*/  @!P0 NANOSLEEP.SYNCS 0x989680 ;  /* 0x009896800000895d */ /* 0x004fea0003900000 */
[----:B------:R-:W2:Y:S02]  /*93e0*/  @!P0 SYNCS.PHASECHK.TRANS64 P0, [R0+URZ], R3 ;  /* 0x00000003000085a7 */ /* 0x000ea400080010ff */
[----:B--2---:R-:W-:Y:S05]  /*93f0*/  @!P0 BRA `(.L_x_152) ;  /* 0xfffffffc00f08947 */ /* 0x004fea000383ffff */
[----:B------:R-:W-:Y:S05]  /*9400*/  BRA `(.L_x_153) ;  /* 0xffffff98007c7947 */ /* 0x000fea000383ffff */
.L_x_44:
[----:B------:R-:W-:-:S07]  /*9410*/  MOV R0, UR4 ;  /* 0x0000000400007c02 */ /* 0x000fce0008000f00 */
.L_x_154:
[----:B-1----:R1:W2:Y:S02]  /*9420*/  SYNCS.PHASECHK.TRANS64.TRYWAIT P0, [R0+URZ], R3 ;  /* 0x00000003000075a7 */ /* 0x0022a400080011ff */
[----:B--2---:R-:W-:Y:S05]  /*9430*/  @!P0 NANOSLEEP.SYNCS 0x989680 ;  /* 0x009896800000895d */ /* 0x004fea0003900000 */
[----:B------:R-:W2:Y:S02]  /*9440*/  @!P0 SYNCS.PHASECHK.TRANS64 P0, [R0+URZ], R3 ;  /* 0x00000003000085a7 */ /* 0x000ea400080010ff */
[----:B--2---:R-:W-:Y:S05]  /*9450*/  @!P0 BRA `(.L_x_154) ;  /* 0xfffffffc00f08947 */ /* 0x004fea000383ffff */
[----:B------:R-:W-:Y:S05]  /*9460*/  BRA `(.L_x_155) ;  /* 0xffffff9800887947 */ /* 0x000fea000383ffff */
.L_x_45:
[----:B------:R-:W-:-:S07]  /*9470*/  MOV R0, UR4 ;  /* 0x0000000400007c02 */ /* 0x000fce0008000f00 */
.L_x_156:
[----:B-1----:R1:W2:Y:S02]  /*9480*/  SYNCS.PHASECHK.TRANS64.TRYWAIT P0, [R0+URZ], R3 ;  /* 0x00000003000075a7 */ /* 0x0022a400080011ff */
[----:B--2---:R-:W-:Y:S05]  /*9490*/  @!P0 NANOSLEEP.SYNCS 0x989680 ;  /* 0x009896800000895d */ /* 0x004fea0003900000 */
[----:B------:R-:W2:Y:S02]  /*94a0*/  @!P0 SYNCS.PHASECHK.TRANS64 P0, [R0+URZ], R3 ;  /* 0x00000003000085a7 */ /* 0x000ea400080010ff */
[----:B--2---:R-:W-:Y:S05]  /*94b0*/  @!P0 BRA `(.L_x_156) ;  /* 0xfffffffc00f08947 */ /* 0x004fea000383ffff */
[----:B------:R-:W-:Y:S05]  /*94c0*/  BRA `(.L_x_157) ;  /* 0xffffff9800947947 */ /* 0x000fea000383ffff */
.L_x_46:
[----:B------:R-:W-:-:S07]  /*94d0*/  MOV R0, UR4 ;  /* 0x0000000400007c02 */ /* 0x000fce0008000f00 */
.L_x_158:
[----:B-1----:R1:W2:Y:S02]  /*94e0*/  SYNCS.PHASECHK.TRANS64.TRYWAIT P0, [R0+URZ], R3 ;  /* 0x00000003000075a7 */ /* 0x0022a400080011ff */
[----:B--2---:R-:W-:Y:S05]  /*94f0*/  @!P0 NANOSLEEP.SYNCS 0x989680 ;  /* 0x009896800000895d */ /* 0x004fea0003900000 */
[----:B------:R-:W2:Y:S02]  /*9500*/  @!P0 SYNCS.PHASECHK.TRANS64 P0, [R0+URZ], R3 ;  /* 0x00000003000085a7 */ /* 0x000ea400080010ff */
[----:B--2---:R-:W-:Y:S05]  /*9510*/  @!P0 BRA `(.L_x_158) ;  /* 0xfffffffc00f08947 */ /* 0x004fea000383ffff */
[----:B------:R-:W-:Y:S05]  /*9520*/  BRA `(.L_x_159) ;  /* 0xffffff9800a07947 */ /* 0x000fea000383ffff */
.L_x_47:
[----:B------:R-:W-:-:S07]  /*9530*/  MOV R0, UR4 ;  /* 0x0000000400007c02 */ /* 0x000fce0008000f00 */
.L_x_160:
[----:B-1----:R1:W2:Y:S02]  /*9540*/  SYNCS.PHASECHK.TRANS64.TRYWAIT P0, [R0+URZ], R3 ;  /* 0x00000003000075a7 */ /* 0x0022a400080011ff */
[----:B--2---:R-:W-:Y:S05]  /*9550*/  @!P0 NANOSLEEP.SYNCS 0x989680 ;  /* 0x009896800000895d */ /* 0x004fea0003900000 */
[----:B------:R-:W2:Y:S02]  /*9560*/  @!P0 SYNCS.PHASECHK.TRANS64 P0, [R0+URZ], R3 ;  /* 0x00000003000085a7 */ /* 0x000ea400080010ff */
[----:B--2---:R-:W-:Y:S05]  /*9570*/  @!P0 BRA `(.L_x_160) ;  /* 0xfffffffc00f08947 */ /* 0x004fea000383ffff */
[----:B------:R-:W-:Y:S05]  /*9580*/  BRA `(.L_x_161) ;  /* 0xffffff9800ac7947 */ /* 0x000fea000383ffff */
.L_x_48:
[----:B------:R-:W-:-:S07]  /*9590*/  MOV R0, UR4 ;  /* 0x0000000400007c02 */ /* 0x000fce0008000f00 */
.L_x_162:
[----:B-1----:R1:W2:Y:S02]  /*95a0*/  SYNCS.PHASECHK.TRANS64.TRYWAIT P0, [R0+URZ], R3 ;  /* 0x00000003000075a7 */ /* 0x0022a400080011ff */
[----:B--2---:R-:W-:Y:S05]  /*95b0*/  @!P0 NANOSLEEP.SYNCS 0x989680 ;  /* 0x009896800000895d */ /* 0x004fea0003900000 */
[----:B------:R-:W2:Y:S02]  /*95c0*/  @!P0 SYNCS.PHASECHK.TRANS64 P0, [R0+URZ], R3 ;  /* 0x00000003000085a7 */ /* 0x000ea400080010ff */
[----:B--2---:R-:W-:Y:S05]  /*95d0*/  @!P0 BRA `(.L_x_162) ;  /* 0xfffffffc00f08947 */ /* 0x004fea000383ffff */
[----:B------:R-:W-:Y:S05]  /*95e0*/  BRA `(.L_x_163) ;  /* 0xffffff9800b87947 */ /* 0x000fea000383ffff */
.L_x_49:
[----:B------:R-:W-:-:S07]  /*95f0*/  MOV R0, UR4 ;  /* 0x0000000400007c02 */ /* 0x000fce0008000f00 */
.L_x_164:
[----:B-1----:R1:W2:Y:S02]  /*9600*/  SYNCS.PHASECHK.TRANS64.TRYWAIT P0, [R0+URZ], R3 ;  /* 0x00000003000075a7 */ /* 0x0022a400080011ff */
[----:B--2---:R-:W-:Y:S05]  /*9610*/  @!P0 NANOSLEEP.SYNCS 0x989680 ;  /* 0x009896800000895d */ /* 0x004fea0003900000 */
[----:B------:R-:W2:Y:S02]  /*9620*/  @!P0 SYNCS.PHASECHK.TRANS64 P0, [R0+URZ], R3 ;  /* 0x00000003000085a7 */ /* 0x000ea400080010ff */
[----:B--2---:R-:W-:Y:S05]  /*9630*/  @!P0 BRA `(.L_x_164) ;  /* 0xfffffffc00f08947 */ /* 0x004fea000383ffff */
[----:B------:R-:W-:Y:S05]  /*9640*/  BRA `(.L_x_165) ;  /* 0xffffff9800c47947 */ /* 0x000fea000383ffff */
.L_x_50:
[----:B------:R-:W-:-:S07]  /*9650*/  MOV R0, UR4 ;  /* 0x0000000400007c02 */ /* 0x000fce0008000f00 */
.L_x_166:
[----:B-1----:R1:W2:Y:S02]  /*9660*/  SYNCS.PHASECHK.TRANS64.TRYWAIT P0, [R0+URZ], R3 ;  /* 0x00000003000075a7 */ /* 0x0022a400080011ff */
[----:B--2---:R-:W-:Y:S05]  /*9670*/  @!P0 NANOSLEEP.SYNCS 0x989680 ;  /* 0x009896800000895d */ /* 0x004fea0003900000 */
[----:B------:R-:W2:Y:S02]  /*9680*/  @!P0 SYNCS.PHASECHK.TRANS64 P0, [R0+URZ], R3 ;  /* 0x00000003000085a7 */ /* 0x000ea400080010ff */
[----:B--2---:R-:W-:Y:S05]  /*9690*/  @!P0 BRA `(.L_x_166) ;  /* 0xfffffffc00f08947 */ /* 0x004fea000383ffff */
[----:B------:R-:W-:Y:S05]  /*96a0*/  BRA `(.L_x_167) ;  /* 0xffffff9800d07947 */ /* 0x000fea000383ffff */
.L_x_51:
[----:B------:R-:W-:-:S07]  /*96b0*/  MOV R0, UR4 ;  /* 0x0000000400007c02 */ /* 0x000fce0008000f00 */
.L_x_168:
[----:B-1----:R1:W2:Y:S02]  /*96c0*/  SYNCS.PHASECHK.TRANS64.TRYWAIT P0, [R0+URZ], R3 ;  /* 0x00000003000075a7 */ /* 0x0022a400080011ff */
[----:B--2---:R-:W-:Y:S05]  /*96d0*/  @!P0 NANOSLEEP.SYNCS 0x989680 ;  /* 0x009896800000895d */ /* 0x004fea0003900000 */
[----:B------:R-:W2:Y:S02]  /*96e0*/  @!P0 SYNCS.PHASECHK.TRANS64 P0, [R0+URZ], R3 ;  /* 0x00000003000085a7 */ /* 0x000ea400080010ff */
[----:B--2---:R-:W-:Y:S05]  /*96f0*/  @!P0 BRA `(.L_x_168) ;  /* 0xfffffffc00f08947 */ /* 0x004fea000383ffff */
[----:B------:R-:W-:Y:S05]  /*9700*/  BRA `(.L_x_169) ;  /* 0xffffff9800dc7947 */ /* 0x000fea000383ffff */
.L_x_52:
[----:B------:R-:W-:-:S07]  /*9710*/  MOV R0, UR4 ;  /* 0x0000000400007c02 */ /* 0x000fce0008000f00 */
.L_x_170:
[----:B-1----:R1:W2:Y:S02]  /*9720*/  SYNCS.PHASECHK.TRANS64.TRYWAIT P0, [R0+URZ], R3 ;  /* 0x00000003000075a7 */ /* 0x0022a400080011ff */
[----:B--2---:R-:W-:Y:S05]  /*9730*/  @!P0 NANOSLEEP.SYNCS 0x989680 ;  /* 0x009896800000895d */ /* 0x004fea0003900000 */
[----:B------:R-:W2:Y:S02]  /*9740*/  @!P0 SYNCS.PHASECHK.TRANS64 P0, [R0+URZ], R3 ;  /* 0x00000003000085a7 */ /* 0x000ea400080010ff */
[----:B--2---:R-:W-:Y:S05]  /*9750*/  @!P0 BRA `(.L_x_170) ;  /* 0xfffffffc00f08947 */ /* 0x004fea000383ffff */
[----:B------:R-:W-:Y:S05]  /*9760*/  BRA `(.L_x_171) ;  /* 0xffffff9800e87947 */ /* 0x000fea000383ffff */
.L_x_53:
[----:B------:R-:W-:-:S07]  /*9770*/  MOV R0, UR4 ;  /* 0x0000000400007c02 */ /* 0x000fce0008000f00 */
.L_x_172:
[----:B-1----:R1:W2:Y:S02]  /*9780*/  SYNCS.PHASECHK.TRANS64.TRYWAIT P0, [R0+URZ], R3 ;  /* 0x00000003000075a7 */ /* 0x0022a400080011ff */
[----:B--2---:R-:W-:Y:S05]  /*9790*/  @!P0 NANOSLEEP.SYNCS 0x989680 ;  /* 0x009896800000895d */ /* 0x004fea0003900000 */
[----:B------:R-:W2:Y:S02]  /*97a0*/  @!P0 SYNCS.PHASECHK.TRANS64 P0, [R0+URZ], R3 ;  /* 0x00000003000085a7 */ /* 0x000ea400080010ff */
[----:B--2---:R-:W-:Y:S05]  /*97b0*/  @!P0 BRA `(.L_x_172) ;  /* 0xfffffffc00f08947 */ /* 0x004fea000383ffff */
[----:B------:R-:W-:Y:S05]  /*97c0*/  BRA `(.L_x_173) ;  /* 0xffffff9800f47947 */ /* 0x000fea000383ffff */
.L_x_54:
[----:B------:R-:W-:-:S07]  /*97d0*/  MOV R0, UR4 ;  /* 0x0000000400007c02 */ /* 0x000fce0008000f00 */
.L_x_174:
[----:B-1----:R1:W2:Y:S02]  /*97e0*/  SYNCS.PHASECHK.TRANS64.TRYWAIT P0, [R0+URZ], R3 ;  /* 0x00000003000075a7 */ /* 0x0022a400080011ff */
[----:B--2---:R-:W-:Y:S05]  /*97f0*/  @!P0 NANOSLEEP.SYNCS 0x989680 ;  /* 0x009896800000895d */ /* 0x004fea0003900000 */
[----:B------:R-:W2:Y:S02]  /*9800*/  @!P0 SYNCS.PHASECHK.TRANS64 P0, [R0+URZ], R3 ;  /* 0x00000003000085a7 */ /* 0x000ea400080010ff */
[----:B--2---:R-:W-:Y:S05]  /*9810*/  @!P0 BRA `(.L_x_174) ;  /* 0xfffffffc00f08947 */ /* 0x004fea000383ffff */
[----:B------:R-:W-:Y:S05]  /*9820*/  BRA `(.L_x_175) ;  /* 0xffffff9c00007947 */ /* 0x000fea000383ffff */
.L_x_55:
[----:B------:R-:W-:-:S07]  /*9830*/  MOV R0, UR4 ;  /* 0x0000000400007c02 */ /* 0x000fce0008000f00 */
.L_x_176:
[----:B-1----:R1:W2:Y:S02]  /*9840*/  SYNCS.PHASECHK.TRANS64.TRYWAIT P0, [R0+URZ], R3 ;  /* 0x00000003000075a7 */ /* 0x0022a400080011ff */
[----:B--2---:R-:W-:Y:S05]  /*9850*/  @!P0 NANOSLEEP.SYNCS 0x989680 ;  /* 0x009896800000895d */ /* 0x004fea0003900000 */
[----:B------:R-:W2:Y:S02]  /*9860*/  @!P0 SYNCS.PHASECHK.TRANS64 P0, [R0+URZ], R3 ;  /* 0x00000003000085a7 */ /* 0x000ea400080010ff */
[----:B--2---:R-:W-:Y:S05]  /*9870*/  @!P0 BRA `(.L_x_176) ;  /* 0xfffffffc00f08947 */ /* 0x004fea000383ffff */
[----:B------:R-:W-:Y:S05]  /*9880*/  BRA `(.L_x_177) ;  /* 0xffffff9c000c7947 */ /* 0x000fea000383ffff */
.L_x_56:
[----:B------:R-:W-:-:S07]  /*9890*/  MOV R0, UR4 ;  /* 0x0000000400007c02 */ /* 0x000fce0008000f00 */
.L_x_178:
[----:B-1----:R1:W2:Y:S02]  /*98a0*/  SYNCS.PHASECHK.TRANS64.TRYWAIT P0, [R0+URZ], R3 ;  /* 0x00000003000075a7 */ /* 0x0022a400080011ff */
[----:B--2---:R-:W-:Y:S05]  /*98b0*/  @!P0 NANOSLEEP.SYNCS 0x989680 ;  /* 0x009896800000895d */ /* 0x004fea0003900000 */
[----:B------:R-:W2:Y:S02]  /*98c0*/  @!P0 SYNCS.PHASECHK.TRANS64 P0, [R0+URZ], R3 ;  /* 0x00000003000085a7 */ /* 0x000ea400080010ff */
[----:B--2---:R-:W-:Y:S05]  /*98d0*/  @!P0 BRA `(.L_x_178) ;  /* 0xfffffffc00f08947 */ /* 0x004fea000383ffff */
[----:B------:R-:W-:Y:S05]  /*98e0*/  BRA `(.L_x_179) ;  /* 0xffffff9c00187947 */ /* 0x000fea000383ffff */
.L_x_59:
[----:B------:R-:W-:-:S07]  /*98f0*/  MOV R4, UR48 ;  /* 0x0000003000047c02 */ /* 0x000fce0008000f00 */
.L_x_180:
[----:B--2---:R2:W3:Y:S02]  /*9900*/  SYNCS.PHASECHK.TRANS64.TRYWAIT P1, [R4+URZ+0x168], R7 ;  /* 0x00016807040075a7 */ /* 0x0044e400080211ff */
[----:B---3--:R-:W-:Y:S05]  /*9910*/  @!P1 NANOSLEEP.SYNCS 0x989680 ;  /* 0x009896800000995d */ /* 0x008fea0003900000 */
[----:B------:R-:W3:Y:S02]  /*9920*/  @!P1 SYNCS.PHASECHK.TRANS64 P1, [R4+URZ+0x168], R7 ;  /* 0x00016807040095a7 */ /* 0x000ee400080210ff */
[----:B---3--:R-:W-:Y:S05]  /*9930*/  @!P1 BRA `(.L_x_180) ;  /* 0xfffffffc00f09947 */ /* 0x008fea000383ffff */
[----:B------:R-:W-:Y:S05]  /*9940*/  BRA `(.L_x_181) ;  /* 0xffffff9c007c7947 */ /* 0x000fea000383ffff */
.L_x_60:
[----:B--2---:R-:W-:-:S07]  /*9950*/  MOV R4, UR48 ;  /* 0x0000003000047c02 */ /* 0x004fce0008000f00 */
.L_x_182:
[----:B--2---:R2:W3:Y:S02]  /*9960*/  SYNCS.PHASECHK.TRANS64.TRYWAIT P1, [R4+URZ+0x160], R5 ;  /* 0x00016005040075a7 */ /* 0x0044e400080211ff */
[----:B---3--:R-:W-:Y:S05]  /*9970*/  @!P1 NANOSLEEP.SYNCS 0x989680 ;  /* 0x009896800000995d */ /* 0x008fea0003900000 */
[----:B------:R-:W3:Y:S02]  /*9980*/  @!P1 SYNCS.PHASECHK.TRANS64 P1, [R4+URZ+0x160], R5 ;  /* 0x00016005040095a7 */ /* 0x000ee400080210ff */
[----:B---3--:R-:W-:Y:S05]  /*9990*/  @!P1 BRA `(.L_x_182) ;  /* 0xfffffffc00f09947 */ /* 0x008fea000383ffff */
[----:B------:R-:W-:Y:S05]  /*99a0*/  BRA `(.L_x_183) ;  /* 0xffffff9c00847947 */ /* 0x000fea000383ffff */
.L_x_68:
[----:B------:R-:W-:-:S07]  /*99b0*/  MOV R0, UR7 ;  /* 0x0000000700007c02 */ /* 0x000fce0008000f00 */
.L_x_184:
[----:B---3--:R3:W4:Y:S02]  /*99c0*/  SYNCS.PHASECHK.TRANS64.TRYWAIT P0, [R0+URZ+0x160], R3 ;  /* 0x00016003000075a7 */ /* 0x00872400080011ff */
[----:B----4-:R-:W-:Y:S05]  /*99d0*/  @!P0 NANOSLEEP.SYNCS 0x989680 ;  /* 0x009896800000895d */ /* 0x010fea0003900000 */
[----:B------:R-:W4:Y:S02]  /*99e0*/  @!P0 SYNCS.PHASECHK.TRANS64 P0, [R0+URZ+0x160], R3 ;  /* 0x00016003000085a7 */ /* 0x000f2400080010ff */
[----:B----4-:R-:W-:Y:S05]  /*99f0*/  @!P0 BRA `(.L_x_184) ;  /* 0xfffffffc00f08947 */ /* 0x010fea000383ffff */
[----:B------:R-:W-:Y:S05]  /*9a00*/  BRA `(.L_x_185) ;  /* 0xffffffa000fc7947 */ /* 0x000fea000383ffff */
.L_x_69:
[----:B------:R-:W-:-:S07]  /*9a10*/  MOV R0, UR9 ;  /* 0x0000000900007c02 */ /* 0x000fce0008000f00 */
.L_x_186:
[----:B--2---:R2:W3:Y:S02]  /*9a20*/  SYNCS.PHASECHK.TRANS64.TRYWAIT P0, [R0+URZ+0x180], R3 ;  /* 0x00018003000075a7 */ /* 0x0044e400080011ff */
[----:B---3--:R-:W-:Y:S05]  /*9a30*/  @!P0 NANOSLEEP.SYNCS 0x989680 ;  /* 0x009896800000895d */ /* 0x008fea0003900000 */
[----:B------:R-:W3:Y:S02]  /*9a40*/  @!P0 SYNCS.PHASECHK.TRANS64 P0, [R0+URZ+0x180], R3 ;  /* 0x00018003000085a7 */ /* 0x000ee400080010ff */
[----:B---3--:R-:W-:Y:S05]  /*9a50*/  @!P0 BRA `(.L_x_186) ;  /* 0xfffffffc00f08947 */ /* 0x008fea000383ffff */
[----:B------:R-:W-:Y:S05]  /*9a60*/  BRA `(.L_x_187) ;  /* 0xffffffa400147947 */ /* 0x000fea000383ffff */
.L_x_72:
[----:B--2---:R-:W-:Y:S07]  /*9a70*/  MOV R0, UR8 ;  /* 0x0000000800007c02 */ /* 0x004fee0008000f00 */
.L_x_188:
[----:B--2---:R2:W3:Y:S02]  /*9a80*/  SYNCS.PHASECHK.TRANS64.TRYWAIT P0, [R0+URZ], R9 ;  /* 0x00000009000075a7 */ /* 0x0044e400080011ff */
[----:B---3--:R-:W-:Y:S05]  /*9a90*/  @!P0 NANOSLEEP.SYNCS 0x989680 ;  /* 0x009896800000895d */ /* 0x008fea0003900000 */
[----:B------:R-:W3:Y:S02]  /*9aa0*/  @!P0 SYNCS.PHASECHK.TRANS64 P0, [R0+URZ], R9 ;  /* 0x00000009000085a7 */ /* 0x000ee400080010ff */
[----:B---3--:R-:W-:Y:S05]  /*9ab0*/  @!P0 BRA `(.L_x_188) ;  /* 0xfffffffc00f08947 */ /* 0x008fea000383ffff */
[----:B------:R-:W-:Y:S05]  /*9ac0*/  BRA `(.L_x_71) ;  /* 0xffffffa400447947 */ /* 0x000fea000383ffff */
.L_x_75:
[----:B------:R-:W-:-:S07]  /*9ad0*/  MOV R0, UR5 ;  /* 0x0000000500007c02 */ /* 0x000fce0008000f00 */
.L_x_189:
[----:B--2---:R2:W4:Y:S02]  /*9ae0*/  SYNCS.PHASECHK.TRANS64.TRYWAIT P0, [R0+URZ], R3 ;  /* 0x00000003000075a7 */ /* 0x00452400080011ff */
[----:B----4-:R-:W-:Y:S05]  /*9af0*/  @!P0 NANOSLEEP.SYNCS 0x989680 ;  /* 0x009896800000895d */ /* 0x010fea0003900000 */
[----:B------:R-:W4:Y:S02]  /*9b00*/  @!P0 SYNCS.PHASECHK.TRANS64 P0, [R0+URZ], R3 ;  /* 0x00000003000085a7 */ /* 0x000f2400080010ff */
[----:B----4-:R-:W-:Y:S05]  /*9b10*/  @!P0 BRA `(.L_x_189) ;  /* 0xfffffffc00f08947 */ /* 0x010fea000383ffff */
[----:B------:R-:W-:Y:S05]  /*9b20*/  BRA `(.L_x_190) ;  /* 0xffffffa800087947 */ /* 0x000fea000383ffff */
.L_x_76:
[----:B------:R-:W-:-:S07]  /*9b30*/  MOV R0, UR6 ;  /* 0x0000000600007c02 */ /* 0x000fce0008000f00 */
.L_x_191:
[----:B--2---:R2:W4:Y:S02]  /*9b40*/  SYNCS.PHASECHK.TRANS64.TRYWAIT P0, [R0+URZ], R3 ;  /* 0x00000003000075a7 */ /* 0x00452400080011ff */
[----:B----4-:R-:W-:Y:S05]  /*9b50*/  @!P0 NANOSLEEP.SYNCS 0x989680 ;  /* 0x009896800000895d */ /* 0x010fea0003900000 */
[----:B------:R-:W4:Y:S02]  /*9b60*/  @!P0 SYNCS.PHASECHK.TRANS64 P0, [R0+URZ], R3 ;  /* 0x00000003000085a7 */ /* 0x000f2400080010ff */
[----:B----4-:R-:W-:Y:S05]  /*9b70*/  @!P0 BRA `(.L_x_191) ;  /* 0xfffffffc00f08947 */ /* 0x010fea000383ffff */
[----:B------:R-:W-:Y:S05]  /*9b80*/  BRA `(.L_x_192) ;  /* 0xffffffa800147947 */ /* 0x000fea000383ffff */
.L_x_81:
[----:B------:R-:W-:Y:S07]  /*9b90*/  MOV R3, UR15 ;  /* 0x0000000f00037c02 */ /* 0x000fee0008000f00 */
.L_x_193:
[----:B--2---:R2:W3:Y:S02]  /*9ba0*/  SYNCS.PHASECHK.TRANS64.TRYWAIT P2, [R3+URZ+0x160], R0 ;  /* 0x00016000030075a7 */ /* 0x0044e400080411ff */
[----:B---3--:R-:W-:Y:S05]  /*9bb0*/  @!P2 NANOSLEEP.SYNCS 0x989680 ;  /* 0x009896800000a95d */ /* 0x008fea0003900000 */
[----:B------:R-:W3:Y:S02]  /*9bc0*/  @!P2 SYNCS.PHASECHK.TRANS64 P2, [R3+URZ+0x160], R0 ;  /* 0x000160000300a5a7 */ /* 0x000ee400080410ff */
[----:B---3--:R-:W-:Y:S05]  /*9bd0*/  @!P2 BRA `(.L_x_193) ;  /* 0xfffffffc00f0a947 */ /* 0x008fea000383ffff */
[----:B------:R-:W-:Y:S05]  /*9be0*/  BRA `(.L_x_194) ;  /* 0xffffffac00bc7947 */ /* 0x000fea000383ffff */
.L_x_84:
[----:B------:R-:W-:Y:S07]  /*9bf0*/  MOV R0, UR15 ;  /* 0x0000000f00007c02 */ /* 0x000fee0008000f00 */
.L_x_195:
[----:B--2---:R2:W3:Y:S02]  /*9c00*/  SYNCS.PHASECHK.TRANS64.TRYWAIT P0, [R0+URZ+0x158], R3 ;  /* 0x00015803000075a7 */ /* 0x0044e400080011ff */
[----:B---3--:R-:W-:Y:S05]  /*9c10*/  @!P0 NANOSLEEP.SYNCS 0x989680 ;  /* 0x009896800000895d */ /* 0x008fea0003900000 */
[----:B------:R-:W3:Y:S02]  /*9c20*/  @!P0 SYNCS.PHASECHK.TRANS64 P0, [R0+URZ+0x158], R3 ;  /* 0x00015803000085a7 */ /* 0x000ee400080010ff */
[----:B---3--:R-:W-:Y:S05]  /*9c30*/  @!P0 BRA `(.L_x_195) ;  /* 0xfffffffc00f08947 */ /* 0x008fea000383ffff */
[----:B------:R-:W-:Y:S05]  /*9c40*/  BRA `(.L_x_83) ;  /* 0xffffffb000cc7947 */ /* 0x000fea000383ffff */
.L_x_87:
[----:B------:R-:W-:Y:S07]  /*9c50*/  MOV R3, UR15 ;  /* 0x0000000f00037c02 */ /* 0x000fee0008000f00 */
.L_x_196:
[----:B-1----:R1:W2:Y:S02]  /*9c60*/  SYNCS.PHASECHK.TRANS64.TRYWAIT P0, [R3+URZ+0x130], R12 ;  /* 0x0001300c030075a7 */ /* 0x0022a400080011ff */
[----:B--2---:R-:W-:Y:S05]  /*9c70*/  @!P0 NANOSLEEP.SYNCS 0x989680 ;  /* 0x009896800000895d */ /* 0x004fea0003900000 */
[----:B------:R-:W2:Y:S02]  /*9c80*/  @!P0 SYNCS.PHASECHK.TRANS64 P0, [R3+URZ+0x130], R12 ;  /* 0x0001300c030085a7 */ /* 0x000ea400080010ff */
[----:B--2---:R-:W-:Y:S05]  /*9c90*/  @!P0 BRA `(.L_x_196) ;  /* 0xfffffffc00f08947 */ /* 0x004fea000383ffff */
[----:B------:R-:W-:Y:S05]  /*9ca0*/  BRA `(.L_x_197) ;  /* 0xffffffb400847947 */ /* 0x000fea000383ffff */
.L_x_88:
[----:B-1----:R-:W-:Y:S07]  /*9cb0*/  MOV R3, UR15 ;  /* 0x0000000f00037c02 */ /* 0x002fee0008000f00 */
.L_x_198:
[----:B-1----:R1:W2:Y:S02]  /*9cc0*/  SYNCS.PHASECHK.TRANS64.TRYWAIT P0, [R3+URZ+0x138], R12 ;  /* 0x0001380c030075a7 */ /* 0x0022a400080011ff */
[----:B--2---:R-:W-:Y:S05]  /*9cd0*/  @!P0 NANOSLEEP.SYNCS 0x989680 ;  /* 0x009896800000895d */ /* 0x004fea0003900000 */
[----:B------:R-:W2:Y:S02]  /*9ce0*/  @!P0 SYNCS.PHASECHK.TRANS64 P0, [R3+URZ+0x138], R12 ;  /* 0x0001380c030085a7 */ /* 0x000ea400080010ff */
[----:B--2---:R-:W-:Y:S05]  /*9cf0*/  @!P0 BRA `(.L_x_198) ;  /* 0xfffffffc00f08947 */ /* 0x004fea000383ffff */
[----:B------:R-:W-:Y:S05]  /*9d00*/  BRA `(.L_x_199) ;  /* 0xffffffb400bc7947 */ /* 0x000fea000383ffff */
.L_x_89:
[----:B-1----:R-:W-:Y:S07]  /*9d10*/  MOV R3, UR15 ;  /* 0x0000000f00037c02 */ /* 0x002fee0008000f00 */
.L_x_200:
[----:B-1----:R1:W2:Y:S02]  /*9d20*/  SYNCS.PHASECHK.TRANS64.TRYWAIT P0, [R3+URZ+0x140], R12 ;  /* 0x0001400c030075a7 */ /* 0x0022a400080011ff */
[----:B--2---:R-:W-:Y:S05]  /*9d30*/  @!P0 NANOSLEEP.SYNCS 0x989680 ;  /* 0x009896800000895d */ /* 0x004fea0003900000 */
[----:B------:R-:W2:Y:S02]  /*9d40*/  @!P0 SYNCS.PHASECHK.TRANS64 P0, [R3+URZ+0x140], R12 ;  /* 0x0001400c030085a7 */ /* 0x000ea400080010ff */
[----:B--2---:R-:W-:Y:S05]  /*9d50*/  @!P0 BRA `(.L_x_200) ;  /* 0xfffffffc00f08947 */ /* 0x004fea000383ffff */
[----:B------:R-:W-:Y:S05]  /*9d60*/  BRA `(.L_x_201) ;  /* 0xffffffb800047947 */ /* 0x000fea000383ffff */
.L_x_90:
[----:B------:R-:W-:Y:S07]  /*9d70*/  MOV R3, UR15 ;  /* 0x0000000f00037c02 */ /* 0x000fee0008000f00 */
.L_x_202:
[----:B-1----:R1:W2:Y:S02]  /*9d80*/  SYNCS.PHASECHK.TRANS64.TRYWAIT P0, [R3+URZ+0x148], R12 ;  /* 0x0001480c030075a7 */ /* 0x0022a400080011ff */
[----:B--2---:R-:W-:Y:S05]  /*9d90*/  @!P0 NANOSLEEP.SYNCS 0x989680 ;  /* 0x009896800000895d */ /* 0x004fea0003900000 */
[----:B------:R-:W2:Y:S02]  /*9da0*/  @!P0 SYNCS.PHASECHK.TRANS64 P0, [R3+URZ+0x148], R12 ;  /* 0x0001480c030085a7 */ /* 0x000ea400080010ff */
[----:B--2---:R-:W-:Y:S05]  /*9db0*/  @!P0 BRA `(.L_x_202) ;  /* 0xfffffffc00f08947 */ /* 0x004fea000383ffff */
[----:B------:R-:W-:Y:S05]  /*9dc0*/  BRA `(.L_x_203) ;  /* 0xffffffb8008c7947 */ /* 0x000fea000383ffff */
.L_x_92:
[----:B------:R-:W-:-:S07]  /*9dd0*/  MOV R0, UR15 ;  /* 0x0000000f00007c02 */ /* 0x000fce0008000f00 */
.L_x_204:
[----:B-1----:R1:W2:Y:S02]  /*9de0*/  SYNCS.PHASECHK.TRANS64.TRYWAIT P0, [R0+URZ+0x130], R3 ;  /* 0x00013003000075a7 */ /* 0x0022a400080011ff */
[----:B--2---:R-:W-:Y:S05]  /*9df0*/  @!P0 NANOSLEEP.SYNCS 0x989680 ;  /* 0x009896800000895d */ /* 0x004fea0003900000 */
[----:B------:R-:W2:Y:S02]  /*9e00*/  @!P0 SYNCS.PHASECHK.TRANS64 P0, [R0+URZ+0x130], R3 ;  /* 0x00013003000085a7 */ /* 0x000ea400080010ff */
[----:B--2---:R-:W-:Y:S05]  /*9e10*/  @!P0 BRA `(.L_x_204) ;  /* 0xfffffffc00f08947 */ /* 0x004fea000383ffff */
[----:B------:R-:W-:Y:S05]  /*9e20*/  BRA `(.L_x_205) ;  /* 0xffffffb800f47947 */ /* 0x000fea000383ffff */
.L_x_93:
[----:B-1----:R-:W-:-:S07]  /*9e30*/  MOV R0, UR15 ;  /* 0x0000000f00007c02 */ /* 0x002fce0008000f00 */
.L_x_206:
[----:B-1----:R1:W2:Y:S02]  /*9e40*/  SYNCS.PHASECHK.TRANS64.TRYWAIT P0, [R0+URZ+0x138], R3 ;  /* 0x00013803000075a7 */ /* 0x0022a400080011ff */
[----:B--2---:R-:W-:Y:S05]  /*9e50*/  @!P0 NANOSLEEP.SYNCS 0x989680 ;  /* 0x009896800000895d */ /* 0x004fea0003900000 */
[----:B------:R-:W2:Y:S02]  /*9e60*/  @!P0 SYNCS.PHASECHK.TRANS64 P0, [R0+URZ+0x138], R3 ;  /* 0x00013803000085a7 */ /* 0x000ea400080010ff */
[----:B--2---:R-:W-:Y:S05]  /*9e70*/  @!P0 BRA `(.L_x_206) ;  /* 0xfffffffc00f08947 */ /* 0x004fea000383ffff */
[----:B------:R-:W-:Y:S05]  /*9e80*/  BRA `(.L_x_207) ;  /* 0xffffffb800e47947 */ /* 0x000fea000383ffff */
.L_x_94:
[----:B-1----:R-:W-:-:S07]  /*9e90*/  MOV R0, UR15 ;  /* 0x0000000f00007c02 */ /* 0x002fce0008000f00 */
.L_x_208:
[----:B-1----:R1:W2:Y:S02]  /*9ea0*/  SYNCS.PHASECHK.TRANS64.TRYWAIT P0, [R0+URZ+0x140], R3 ;  /* 0x00014003000075a7 */ /* 0x0022a400080011ff */
[----:B--2---:R-:W-:Y:S05]  /*9eb0*/  @!P0 NANOSLEEP.SYNCS 0x989680 ;  /* 0x009896800000895d */ /* 0x004fea0003900000 */
[----:B------:R-:W2:Y:S02]  /*9ec0*/  @!P0 SYNCS.PHASECHK.TRANS64 P0, [R0+URZ+0x140], R3 ;  /* 0x00014003000085a7 */ /* 0x000ea400080010ff */
[----:B--2---:R-:W-:Y:S05]  /*9ed0*/  @!P0 BRA `(.L_x_208) ;  /* 0xfffffffc00f08947 */ /* 0x004fea000383ffff */
[----:B------:R-:W-:Y:S05]  /*9ee0*/  BRA `(.L_x_209) ;  /* 0xffffffb800d47947 */ /* 0x000fea000383ffff */
.L_x_96:
[----:B------:R-:W-:Y:S07]  /*9ef0*/  MOV R0, UR50 ;  /* 0x0000003200007c02 */ /* 0x000fee0008000f00 */
.L_x_210:
[----:B--2---:R2:W3:Y:S02]  /*9f00*/  SYNCS.PHASECHK.TRANS64.TRYWAIT P0, [R0+URZ+0x160], R3 ;  /* 0x00016003000075a7 */ /* 0x0044e400080011ff */
[----:B---3--:R-:W-:Y:S05]  /*9f10*/  @!P0 NANOSLEEP.SYNCS 0x989680 ;  /* 0x009896800000895d */ /* 0x008fea0003900000 */
[----:B------:R-:W3:Y:S02]  /*9f20*/  @!P0 SYNCS.PHASECHK.TRANS64 P0, [R0+URZ+0x160], R3 ;  /* 0x00016003000085a7 */ /* 0x000ee400080010ff */
[----:B---3--:R-:W-:Y:S05]  /*9f30*/  @!P0 BRA `(.L_x_210) ;  /* 0xfffffffc00f08947 */ /* 0x008fea000383ffff */
[----:B------:R-:W-:Y:S05]  /*9f40*/  BRA `(.L_x_211) ;  /* 0xffffffbc00b87947 */ /* 0x000fea000383ffff */
.L_x_107:
[----:B-1----:R-:W-:Y:S04]  /*9f50*/  MOV R2, UR50 ;  /* 0x0000003200027c02 */ /* 0x002fe80008000f00 */
[----:B------:R1:W3:Y:S03]  /*9f60*/  SYNCS.PHASECHK.TRANS64.TRYWAIT P1, [R2+URZ+0x110], R3 ;  /* 0x00011003020075a7 */ /* 0x0002e600080211ff */
[----:B---3--:R-:W-:Y:S05]  /*9f70*/  @!P1 NANOSLEEP.SYNCS 0x989680 ;  /* 0x009896800000995d */ /* 0x008fea0003900000 */
[----:B------:R-:W3:Y:S02]  /*9f80*/  @!P1 SYNCS.PHASECHK.TRANS64 P1, [R2+URZ+0x110], R3 ;  /* 0x00011003020095a7 */ /* 0x000ee400080210ff */
[----:B---3--:R-:W-:Y:S05]  /*9f90*/  @!P1 BRA `(.L_x_107) ;  /* 0xfffffffc00ec9947 */ /* 0x008fea000383ffff */
[----:B------:R-:W-:Y:S05]  /*9fa0*/  BRA `(.L_x_106) ;  /* 0xffffffcc00a07947 */ /* 0x000fea000383ffff */
.L_x_109:
[----:B-1----:R1:W4:Y:S02]  /*9fb0*/  SYNCS.PHASECHK.TRANS64.TRYWAIT P1, [R83+URZ+0x170], R0 ;  /* 0x00017000530075a7 */ /* 0x00232400080211ff */
[----:B----4-:R-:W-:Y:S05]  /*9fc0*/  @!P1 NANOSLEEP.SYNCS 0x989680 ;  /* 0x009896800000995d */ /* 0x010fea0003900000 */
[----:B------:R-:W4:Y:S02]  /*9fd0*/  @!P1 SYNCS.PHASECHK.TRANS64 P1, [R83+URZ+0x170], R0 ;  /* 0x00017000530095a7 */ /* 0x000f2400080210ff */
[----:B----4-:R-:W-:Y:S05]  /*9fe0*/  @!P1 BRA `(.L_x_109) ;  /* 0xfffffffc00f09947 */ /* 0x010fea000383ffff */
[----:B------:R-:W-:Y:S05]  /*9ff0*/  BRA `(.L_x_108) ;  /* 0xffffffcc00bc7947 */ /* 0x000fea000383ffff */
.L_x_118:
[----:B--2---:R2:W4:Y:S02]  /*a000*/  SYNCS.PHASECHK.TRANS64.TRYWAIT P1, [R4+URZ+0x110], R3 ;  /* 0x00011003040075a7 */ /* 0x00452400080211ff */
[----:B----4-:R-:W-:Y:S05]  /*a010*/  @!P1 NANOSLEEP.SYNCS 0x989680 ;  /* 0x009896800000995d */ /* 0x010fea0003900000 */
[----:B------:R-:W4:Y:S02]  /*a020*/  @!P1 SYNCS.PHASECHK.TRANS64 P1, [R4+URZ+0x110], R3 ;  /* 0x00011003040095a7 */ /* 0x000f2400080210ff */
[----:B----4-:R-:W-:Y:S05]  /*a030*/  @!P1 BRA `(.L_x_118) ;  /* 0xfffffffc00f09947 */ /* 0x010fea000383ffff */
[----:B------:R-:W-:Y:S05]  /*a040*/  BRA `(.L_x_117) ;  /* 0xffffffd400ac7947 */ /* 0x000fea000383ffff */
.L_x_126:
[----:B--2---:R2:W4:Y:S02]  /*a050*/  SYNCS.PHASECHK.TRANS64.TRYWAIT P1, [R93+URZ+0x110], R4 ;  /* 0x000110045d0075a7 */ /* 0x00452400080211ff */
[----:B----4-:R-:W-:Y:S05]  /*a060*/  @!P1 NANOSLEEP.SYNCS 0x989680 ;  /* 0x009896800000995d */ /* 0x010fea0003900000 */
[----:B------:R-:W4:Y:S02]  /*a070*/  @!P1 SYNCS.PHASECHK.TRANS64 P1, [R93+URZ+0x110], R4 ;  /* 0x000110045d0095a7 */ /* 0x000f2400080210ff */
[----:B----4-:R-:W-:Y:S05]  /*a080*/  @!P1 BRA `(.L_x_126) ;  /* 0xfffffffc00f09947 */ /* 0x010fea000383ffff */
[----:B------:R-:W-:Y:S05]  /*a090*/  BRA `(.L_x_125) ;  /* 0xffffffdc00b07947 */ /* 0x000fea000383ffff */
.L_x_134:
[----:B--2---:R2:W4:Y:S02]  /*a0a0*/  SYNCS.PHASECHK.TRANS64.TRYWAIT P1, [R16+URZ+0x110], R3 ;  /* 0x00011003100075a7 */ /* 0x00452400080211ff */
[----:B----4-:R-:W-:Y:S05]  /*a0b0*/  @!P1 NANOSLEEP.SYNCS 0x989680 ;  /* 0x009896800000995d */ /* 0x010fea0003900000 */
[----:B------:R-:W4:Y:S02]  /*a0c0*/  @!P1 SYNCS.PHASECHK.TRANS64 P1, [R16+URZ+0x110], R3 ;  /* 0x00011003100095a7 */ /* 0x000f2400080210ff */
[----:B----4-:R-:W-:Y:S05]  /*a0d0*/  @!P1 BRA `(.L_x_134) ;  /* 0xfffffffc00f09947 */ /* 0x010fea000383ffff */
[----:B------:R-:W-:Y:S05]  /*a0e0*/  BRA `(.L_x_133) ;  /* 0xffffffe400b07947 */ /* 0x000fea000383ffff */
        .weak           $__internal_0_$__cuda_sm10x_tcgen05_guardrail_trap_col_being_dealloced_not_returned_by_alloc
        .type           $__internal_0_$__cuda_sm10x_tcgen05_guardrail_trap_col_being_dealloced_not_returned_by_alloc,@function
        .size           $__internal_0_$__cuda_sm10x_tcgen05_guardrail_trap_col_being_dealloced_not_returned_by_alloc,($__internal_1_$__cuda_sm10x_tcgen05_guardrail_trap_phase_invalid_during_alloc - $__internal_0_$__cuda_sm10x_tcgen05_guardrail_trap_col_being_dealloced_not_returned_by_alloc)
$__internal_0_$__cuda_sm10x_tcgen05_guardrail_trap_col_being_dealloced_not_returned_by_alloc:
[----:B------:R-:W-:Y:S05]  /*a0f0*/  BPT.TRAP 0x1 ;  /* 0x000000040000795c */ /* 0x000fea0000300000 */
[----:B------:R-:W-:-:S04]  /*a100*/  HFMA2 R3, -RZ, RZ, 0, 0 ;  /* 0x00000000ff037431 */ /* 0x000fc800000001ff */
[----:B------:R-:W-:Y:S05]  /*a110*/  RET.REL.NODEC R2 `(_ZN7cutlass13device_kernelINS_4conv6kernel13ConvUniversalINS1_16ConvProblemShapeILNS1_8OperatorE2ELi2EEENS1_10collective14CollectiveConvINS1_47MainloopSm100TmaUmmaWarpSpecializedImplicitGemmILS5_2ELi17ELi2ELi1ELi2EN4cute5tupleIJNSA_1CILi2EEENSC_ILi1EEESE_EEEEENSB_IJNSC_ILi64EEENSB_IJNSC_ILi128EEEEEENSB_IJNSC_ILi32EEEEEEEEENS_10bfloat16_tESN_NSA_8TiledMMAINSA_8MMA_AtomIJNSA_20SM100_MMA_F16BF16_SSISN_SN_fLi64ELi128ELNSA_4UMMA5MajorE1ELSS_1ELNSR_7ScaleInE0ELST_0EEEEEENSA_6LayoutINSB_IJSE_SE_SE_EEENSB_IJNSC_ILi0EEESY_SY_EEEEENSB_IJNSA_10UnderscoreES11_S11_EEEEENS7_6detail27Sm100ImplicitGemmTileTraitsINSA_13SM90_TMA_LOADENSA_14ComposedLayoutINSA_7SwizzleILi3ELi4ELi3EEENSA_18smem_ptr_flag_bitsILi16EEENSW_INSB_IJSH_NSC_ILi8EEEEEENSB_IJSE_SH_EEEEEEEvEENS15_INSA_30SM90_TMA_LOAD_IM2COL_MULTICASTES1G_vEEEENS_8epilogue10collective18CollectiveEpilogueINS1L_23Sm100TmaWarpSpecializedILi4ELi2ELi16ELb1ELb0EEEJSM_NSB_IJNSW_ISH_SE_EENSW_ISK_SE_EEEEESN_NSB_IJlNSB_IJSE_llEEESY_EEESN_S1U_NS1L_6fusion15FusionCallbacksIS1P_NS1V_17LinearCombinationISN_fSN_fLNS_15FloatRoundStyleE2EEESM_S1S_JEEENSA_5SM1004TMEM4LOAD26SM100_TMEM_LOAD_16dp256b4xES16_NS17_INS18_ILi2ELi4ELi3EEES1B_NSW_INSB_IJS1C_SK_EEENSB_IJSK_SE_EEEEEEENSA_17SM75_U32x4_LDSM_NENSA_14SM90_TMA_STOREES29_NSA_17SM90_U32x4_STSM_NENSA_39AutoVectorizingCopyWithAssumedAlignmentILi128EEEEEEvvEEEEvNT_6ParamsE) ;  /* 0xffffff5c02b87950 */ /* 0x000fea0003c3ffff */
        .weak           $__internal_1_$__cuda_sm10x_tcgen05_guardrail_trap_phase_invalid_during_alloc
        .type           $__internal_1_$__cuda_sm10x_tcgen05_guardrail_trap_phase_invalid_during_alloc,@function
        .size           $__internal_1_$__cuda_sm10x_tcgen05_guardrail_trap_phase_invalid_during_alloc,($__internal_2_$__cuda_sm10x_tcgen05_guardrail_trap_unallocated_columns_being_dealloced - $__internal_1_$__cuda_sm10x_tcgen05_guardrail_trap_phase_invalid_during_alloc)
$__internal_1_$__cuda_sm10x_tcgen05_guardrail_trap_phase_invalid_during_alloc:
[----:B------:R-:W-:Y:S05]  /*a120*/  BPT.TRAP 0x1 ;  /* 0x000000040000795c */ /* 0x000fea0000300000 */
[----:B------:R-:W-:-:S04]  /*a130*/  MOV R3, 0x0 ;  /* 0x0000000000037802 */ /* 0x000fc80000000f00 */
[----:B------:R-:W-:Y:S05]  /*a140*/  RET.REL.NODEC R2 `(_ZN7cutlass13device_kernelINS_4conv6kernel13ConvUniversalINS1_16ConvProblemShapeILNS1_8OperatorE2ELi2EEENS1_10collective14CollectiveConvINS1_47MainloopSm100TmaUmmaWarpSpecializedImplicitGemmILS5_2ELi17ELi2ELi1ELi2EN4cute5tupleIJNSA_1CILi2EEENSC_ILi1EEESE_EEEEENSB_IJNSC_ILi64EEENSB_IJNSC_ILi128EEEEEENSB_IJNSC_ILi32EEEEEEEEENS_10bfloat16_tESN_NSA_8TiledMMAINSA_8MMA_AtomIJNSA_20SM100_MMA_F16BF16_SSISN_SN_fLi64ELi128ELNSA_4UMMA5MajorE1ELSS_1ELNSR_7ScaleInE0ELST_0EEEEEENSA_6LayoutINSB_IJSE_SE_SE_EEENSB_IJNSC_ILi0EEESY_SY_EEEEENSB_IJNSA_10UnderscoreES11_S11_EEEEENS7_6detail27Sm100ImplicitGemmTileTraitsINSA_13SM90_TMA_LOADENSA_14ComposedLayoutINSA_7SwizzleILi3ELi4ELi3EEENSA_18smem_ptr_flag_bitsILi16EEENSW_INSB_IJSH_NSC_ILi8EEEEEENSB_IJSE_SH_EEEEEEEvEENS15_INSA_30SM90_TMA_LOAD_IM2COL_MULTICASTES1G_vEEEENS_8epilogue10collective18CollectiveEpilogueINS1L_23Sm100TmaWarpSpecializedILi4ELi2ELi16ELb1ELb0EEEJSM_NSB_IJNSW_ISH_SE_EENSW_ISK_SE_EEEEESN_NSB_IJlNSB_IJSE_llEEESY_EEESN_S1U_NS1L_6fusion15FusionCallbacksIS1P_NS1V_17LinearCombinationISN_fSN_fLNS_15FloatRoundStyleE2EEESM_S1S_JEEENSA_5SM1004TMEM4LOAD26SM100_TMEM_LOAD_16dp256b4xES16_NS17_INS18_ILi2ELi4ELi3EEES1B_NSW_INSB_IJS1C_SK_EEENSB_IJSK_SE_EEEEEEENSA_17SM75_U32x4_LDSM_NENSA_14SM90_TMA_STOREES29_NSA_17SM90_U32x4_STSM_NENSA_39AutoVectorizingCopyWithAssumedAlignmentILi128EEEEEEvvEEEEvNT_6ParamsE) ;  /* 0xffffff5c02ac7950 */ /* 0x000fea0003c3ffff */
        .weak           $__internal_2_$__cuda_sm10x_tcgen05_guardrail_trap_unallocated_columns_being_dealloced
        .type           $__internal_2_$__cuda_sm10x_tcgen05_guardrail_trap_unallocated_columns_being_dealloced,@function
        .size           $__internal_2_$__cuda_sm10x_tcgen05_guardrail_trap_unallocated_columns_being_dealloced,(.L_x_213 - $__internal_2_$__cuda_sm10x_tcgen05_guardrail_trap_unallocated_columns_being_dealloced)
$__internal_2_$__cuda_sm10x_tcgen05_guardrail_trap_unallocated_columns_being_dealloced:
[----:B------:R-:W-:Y:S05]  /*a150*/  BPT.TRAP 0x1 ;  /* 0x000000040000795c */ /* 0x000fea0000300000 */
[----:B------:R-:W-:-:S04]  /*a160*/  HFMA2 R3, -RZ, RZ, 0, 0 ;  /* 0x00000000ff037431 */ /* 0x000fc800000001ff */
[----:B------:R-:W-:Y:S05]  /*a170*/  RET.REL.NODEC R2 `(_ZN7cutlass13device_kernelINS_4conv6kernel13ConvUniversalINS1_16ConvProblemShapeILNS1_8OperatorE2ELi2EEENS1_10collective14CollectiveConvINS1_47MainloopSm100TmaUmmaWarpSpecializedImplicitGemmILS5_2ELi17ELi2ELi1ELi2EN4cute5tupleIJNSA_1CILi2EEENSC_ILi1EEESE_EEEEENSB_IJNSC_ILi64EEENSB_IJNSC_ILi128EEEEEENSB_IJNSC_ILi32EEEEEEEEENS_10bfloat16_tESN_NSA_8TiledMMAINSA_8MMA_AtomIJNSA_20SM100_MMA_F16BF16_SSISN_SN_fLi64ELi128ELNSA_4UMMA5MajorE1ELSS_1ELNSR_7ScaleInE0ELST_0EEEEEENSA_6LayoutINSB_IJSE_SE_SE_EEENSB_IJNSC_ILi0EEESY_SY_EEEEENSB_IJNSA_10UnderscoreES11_S11_EEEEENS7_6detail27Sm100ImplicitGemmTileTraitsINSA_13SM90_TMA_LOADENSA_14ComposedLayoutINSA_7SwizzleILi3ELi4ELi3EEENSA_18smem_ptr_flag_bitsILi16EEENSW_INSB_IJSH_NSC_ILi8EEEEEENSB_IJSE_SH_EEEEEEEvEENS15_INSA_30SM90_TMA_LOAD_IM2COL_MULTICASTES1G_vEEEENS_8epilogue10collective18CollectiveEpilogueINS1L_23Sm100TmaWarpSpecializedILi4ELi2ELi16ELb1ELb0EEEJSM_NSB_IJNSW_ISH_SE_EENSW_ISK_SE_EEEEESN_NSB_IJlNSB_IJSE_llEEESY_EEESN_S1U_NS1L_6fusion15FusionCallbacksIS1P_NS1V_17LinearCombinationISN_fSN_fLNS_15FloatRoundStyleE2EEESM_S1S_JEEENSA_5SM1004TMEM4LOAD26SM100_TMEM_LOAD_16dp256b4xES16_NS17_INS18_ILi2ELi4ELi3EEES1B_NSW_INSB_IJS1C_SK_EEENSB_IJSK_SE_EEEEEEENSA_17SM75_U32x4_LDSM_NENSA_14SM90_TMA_STOREES29_NSA_17SM90_U32x4_STSM_NENSA_39AutoVectorizingCopyWithAssumedAlignmentILi128EEEEEEvvEEEEvNT_6ParamsE) ;  /* 0xffffff5c02a07950 */ /* 0x000fea0003c3ffff */
.L_x_212:
[----:B------:R-:W-:-:S00]  /*a180*/  BRA `(.L_x_212) ;  /* 0xfffffffc00fc7947 */ /* 0x000fc0000383ffff */
[----:B------:R-:W-:-:S00]  /*a190*/  NOP ;  /* 0x0000000000007918 */ /* 0x000fc00000000000 */
        /* <DEDUP_REMOVED lines=14> */
.L_x_213:


//--------------------- .nv.global.init           --------------------------
	.section	.nv.global.init,"aw",@progbits
.nv.global.init:
	.type		$str$29,@object
	.size		$str$29,($str$30 - $str$29)
$str$29:
        /*0000*/ 	.byte	0x28, 0x61, 0x64, 0x64, 0x72, 0x65, 0x73, 0x73, 0x20, 0x26, 0x20, 0x6d, 0x61, 0x73, 0x6b, 0x29
        /*0010*/ 	.byte	0x20, 0x3d, 0x3d, 0x20, 0x30, 0x00
	.type		$str$30,@object
	.size		$str$30,($str$28 - $str$30)
$str$30:
        /*0016*/ 	.byte	0x2f, 0x74, 0x6d, 0x70, 0x2f, 0x63, 0x75, 0x74, 0x6c, 0x61, 0x73, 0x73, 0x5f, 0x73, 0x77, 0x65
        /*0026*/ 	.byte	0x65, 0x70, 0x5f, 0x73, 0x72, 0x63, 0x2f, 0x69, 0x6e, 0x63, 0x6c, 0x75, 0x64, 0x65, 0x2f, 0x63
        /*0036*/ 	.byte	0x75, 0x74, 0x65, 0x2f, 0x70, 0x6f, 0x69, 0x6e, 0x74, 0x65, 0x72, 0x5f, 0x66, 0x6c, 0x61, 0x67
        /*0046*/ 	.byte	0x67, 0x65, 0x64, 0x2e, 0x68, 0x70, 0x70, 0x00
	.type		$str$28,@object
	.size		$str$28,($str$27 - $str$28)
$str$28:
        /*004e*/ 	.byte	0x2f, 0x74, 0x6d, 0x70, 0x2f, 0x63, 0x75, 0x74, 0x6c, 0x61, 0x73, 0x73, 0x5f, 0x73, 0x77, 0x65
        /*005e*/ 	.byte	0x65, 0x70, 0x5f, 0x73, 0x72, 0x63, 0x2f, 0x69, 0x6e, 0x63, 0x6c, 0x75, 0x64, 0x65, 0x2f, 0x63
        /*006e*/ 	.byte	0x75, 0x74, 0x65, 0x2f, 0x61, 0x74, 0x6f, 0x6d, 0x2f, 0x63, 0x6f, 0x70, 0x79, 0x5f, 0x74, 0x72
        /*007e*/ 	.byte	0x61, 0x69, 0x74, 0x73, 0x5f, 0x73, 0x6d, 0x31, 0x30, 0x30, 0x2e, 0x68, 0x70, 0x70, 0x00
	.type		$str$27,@object
	.size		$str$27,(__unnamed_1 - $str$27)
$str$27:
        /*008d*/ 	.byte	0x28, 0x28, 0x75, 0x69, 0x6e, 0x74, 0x33, 0x32, 0x5f, 0x74, 0x28, 0x74, 0x68, 0x72, 0x65, 0x61
        /*009d*/ 	.byte	0x64, 0x49, 0x64, 0x78, 0x2e, 0x78, 0x29, 0x20, 0x2f, 0x20, 0x33, 0x32, 0x29, 0x20, 0x25, 0x20
        /*00ad*/ 	.byte	0x34, 0x29, 0x20, 0x3d, 0x3d, 0x20, 0x28, 0x28, 0x28, 0x74, 0x6d, 0x65, 0x6d, 0x5f, 0x61, 0x64
        /*00bd*/ 	.byte	0x64, 0x72, 0x20, 0x3e, 0x3e, 0x20, 0x31, 0x36, 0x29, 0x20, 0x2f, 0x20, 0x33, 0x32, 0x29, 0x20
        /*00cd*/ 	.byte	0x25, 0x20, 0x34, 0x29, 0x00
	.type		__unnamed_1,@object
	.size		__unnamed_1,(__unnamed_2 - __unnamed_1)
__unnamed_1:
        /*00d2*/ 	.byte	0x61, 0x75, 0x74, 0x6f, 0x20, 0x63, 0x75, 0x74, 0x65, 0x3a, 0x3a, 0x61, 0x73, 0x5f, 0x70, 0x6f
        /* <DEDUP_REMOVED lines=24> */
        /*0262*/ 	.byte	0x30, 0x34, 0x38, 0x3e, 0x3e, 0x3e, 0x3e, 0x5d, 0x00
	.type		__unnamed_2,@object
	.size		__unnamed_2,(.L_2 - __unnamed_2)
__unnamed_2:
        /* <DEDUP_REMOVED lines=45> */
        /*053b*/ 	.byte	0x3e, 0x3e, 0x3e, 0x5d, 0x00
.L_2:


//--------------------- .nv.shared._ZN7cutlass13device_kernelINS_4conv6kernel13ConvUniversalINS1_16ConvProblemShapeILNS1_8OperatorE2ELi2EEENS1_10collective14CollectiveConvINS1_47MainloopSm100TmaUmmaWarpSpecializedImplicitGemmILS5_2ELi17ELi2ELi1ELi2EN4cute5tupleIJNSA_1CILi2EEENSC_ILi1EEESE_EEEEENSB_IJNSC_ILi64EEENSB_IJNSC_ILi128EEEEEENSB_IJNSC_ILi32EEEEEEEEENS_10bfloat16_tESN_NSA_8TiledMMAINSA_8MMA_AtomIJNSA_20SM100_MMA_F16BF16_SSISN_SN_fLi64ELi128ELNSA_4UMMA5MajorE1ELSS_1ELNSR_7ScaleInE0ELST_0EEEEEENSA_6LayoutINSB_IJSE_SE_SE_EEENSB_IJNSC_ILi0EEESY_SY_EEEEENSB_IJNSA_10UnderscoreES11_S11_EEEEENS7_6detail27Sm100ImplicitGemmTileTraitsINSA_13SM90_TMA_LOADENSA_14ComposedLayoutINSA_7SwizzleILi3ELi4ELi3EEENSA_18smem_ptr_flag_bitsILi16EEENSW_INSB_IJSH_NSC_ILi8EEEEEENSB_IJSE_SH_EEEEEEEvEENS15_INSA_30SM90_TMA_LOAD_IM2COL_MULTICASTES1G_vEEEENS_8epilogue10collective18CollectiveEpilogueINS1L_23Sm100TmaWarpSpecializedILi4ELi2ELi16ELb1ELb0EEEJSM_NSB_IJNSW_ISH_SE_EENSW_ISK_SE_EEEEESN_NSB_IJlNSB_IJSE_llEEESY_EEESN_S1U_NS1L_6fusion15FusionCallbacksIS1P_NS1V_17LinearCombinationISN_fSN_fLNS_15FloatRoundStyleE2EEESM_S1S_JEEENSA_5SM1004TMEM4LOAD26SM100_TMEM_LOAD_16dp256b4xES16_NS17_INS18_ILi2ELi4ELi3EEES1B_NSW_INSB_IJS1C_SK_EEENSB_IJSK_SE_EEEEEEENSA_17SM75_U32x4_LDSM_NENSA_14SM90_TMA_STOREES29_NSA_17SM90_U32x4_STSM_NENSA_39AutoVectorizingCopyWithAssumedAlignmentILi128EEEEEEvvEEEEvNT_6ParamsE --------------------------
	.section	.nv.shared._ZN7cutlass13device_kernelINS_4conv6kernel13ConvUniversalINS1_16ConvProblemShapeILNS1_8OperatorE2ELi2EEENS1_10collective14CollectiveConvINS1_47MainloopSm100TmaUmmaWarpSpecializedImplicitGemmILS5_2ELi17ELi2ELi1ELi2EN4cute5tupleIJNSA_1CILi2EEENSC_ILi1EEESE_EEEEENSB_IJNSC_ILi64EEENSB_IJNSC_ILi128EEEEEENSB_IJNSC_ILi32EEEEEEEEENS_10bfloat16_tESN_NSA_8TiledMMAINSA_8MMA_AtomIJNSA_20SM100_MMA_F16BF16_SSISN_SN_fLi64ELi128ELNSA_4UMMA5MajorE1ELSS_1ELNSR_7ScaleInE0ELST_0EEEEEENSA_6LayoutINSB_IJSE_SE_SE_EEENSB_IJNSC_ILi0EEESY_SY_EEEEENSB_IJNSA_10UnderscoreES11_S11_EEEEENS7_6detail27Sm100ImplicitGemmTileTraitsINSA_13SM90_TMA_LOADENSA_14ComposedLayoutINSA_7SwizzleILi3ELi4ELi3EEENSA_18smem_ptr_flag_bitsILi16EEENSW_INSB_IJSH_NSC_ILi8EEEEEENSB_IJSE_SH_EEEEEEEvEENS15_INSA_30SM90_TMA_LOAD_IM2COL_MULTICASTES1G_vEEEENS_8epilogue10collective18CollectiveEpilogueINS1L_23Sm100TmaWarpSpecializedILi4ELi2ELi16ELb1ELb0EEEJSM_NSB_IJNSW_ISH_SE_EENSW_ISK_SE_EEEEESN_NSB_IJlNSB_IJSE_llEEESY_EEESN_S1U_NS1L_6fusion15FusionCallbacksIS1P_NS1V_17LinearCombinationISN_fSN_fLNS_15FloatRoundStyleE2EEESM_S1S_JEEENSA_5SM1004TMEM4LOAD26SM100_TMEM_LOAD_16dp256b4xES16_NS17_INS18_ILi2ELi4ELi3EEES1B_NSW_INSB_IJS1C_SK_EEENSB_IJSK_SE_EEEEEEENSA_17SM75_U32x4_LDSM_NENSA_14SM90_TMA_STOREES29_NSA_17SM90_U32x4_STSM_NENSA_39AutoVectorizingCopyWithAssumedAlignmentILi128EEEEEEvvEEEEvNT_6ParamsE,"aw",@nobits
	.sectionflags	@""
	.align	16
	.zero		1024


//--------------------- .nv.shared.reserved.0     --------------------------
	.section	.nv.shared.reserved.0,"aw",@nobits
	.weak		__nv_reservedSMEM_offset_0_alias
	.size		__nv_reservedSMEM_offset_0_alias, 0, 64
	.other		__nv_reservedSMEM_offset_0_alias,@"STO_CUDA_RESERVED_SHARED STV_DEFAULT"
__nv_reservedSMEM_offset_0_alias:
	.zero		0
.nv.shared.reserved.0:
	.zero		64
	.weak		__nv_reservedSMEM_tcgen05_partition
	.type		__nv_reservedSMEM_tcgen05_partition,@object
	.size		__nv_reservedSMEM_tcgen05_partition,(.L_0 - __nv_reservedSMEM_tcgen05_partition)
__nv_reservedSMEM_tcgen05_partition:
	.zero		32
.L_0:


//--------------------- .nv.global                --------------------------
	.section	.nv.global,"aw",@nobits
.nv.global:
	.type		_ZN39_INTERNAL_5b6c3c42_4_k_cu_45dffedb_39484cute1_E,@object
	.size		_ZN39_INTERNAL_5b6c3c42_4_k_cu_45dffedb_39484cute1_E,(_ZN39_INTERNAL_5b6c3c42_4_k_cu_45dffedb_39484cuda3std3__45__cpo6cbeginE - _ZN39_INTERNAL_5b6c3c42_4_k_cu_45dffedb_39484cute1_E)
_ZN39_INTERNAL_5b6c3c42_4_k_cu_45dffedb_39484cute1_E:
	.zero		1
	.type		_ZN39_INTERNAL_5b6c3c42_4_k_cu_45dffedb_39484cuda3std3__45__cpo6cbeginE,@object
	.size		_ZN39_INTERNAL_5b6c3c42_4_k_cu_45dffedb_39484cuda3std3__45__cpo6cbeginE,(_ZN39_INTERNAL_5b6c3c42_4_k_cu_45dffedb_39484cuda3std3__48in_placeE - _ZN39_INTERNAL_5b6c3c42_4_k_cu_45dffedb_39484cuda3std3__45__cpo6cbeginE)
_ZN39_INTERNAL_5b6c3c42_4_k_cu_45dffedb_39484cuda3std3__45__cpo6cbeginE:
	.zero		1
	.type		_ZN39_INTERNAL_5b6c3c42_4_k_cu_45dffedb_39484cuda3std3__48in_placeE,@object
	.size		_ZN39_INTERNAL_5b6c3c42_4_k_cu_45dffedb_39484cuda3std3__48in_placeE,(_ZN39_INTERNAL_5b6c3c42_4_k_cu_45dffedb_39484cuda3std6ranges3__45__cpo9iter_moveE - _ZN39_INTERNAL_5b6c3c42_4_k_cu_45dffedb_39484cuda3std3__48in_placeE)
_ZN39_INTERNAL_5b6c3c42_4_k_cu_45dffedb_39484cuda3std3__48in_placeE:
	.zero		1
	.type		_ZN39_INTERNAL_5b6c3c42_4_k_cu_45dffedb_39484cuda3std6ranges3__45__cpo9iter_moveE,@object
	.size		_ZN39_INTERNAL_5b6c3c42_4_k_cu_45dffedb_39484cuda3std6ranges3__45__cpo9iter_moveE,(_ZN39_INTERNAL_5b6c3c42_4_k_cu_45dffedb_39484cuda3std3__45__cpo5beginE - _ZN39_INTERNAL_5b6c3c42_4_k_cu_45dffedb_39484cuda3std6ranges3__45__cpo9iter_moveE)
_ZN39_INTERNAL_5b6c3c42_4_k_cu_45dffedb_39484cuda3std6ranges3__45__cpo9iter_moveE:
	.zero		1
	.type		_ZN39_INTERNAL_5b6c3c42_4_k_cu_45dffedb_39484cuda3std3__45__cpo5beginE,@object
	.size		_ZN39_INTERNAL_5b6c3c42_4_k_cu_45dffedb_39484cuda3std3__45__cpo5beginE,(_ZN39_INTERNAL_5b6c3c42_4_k_cu_45dffedb_39484cuda3std3__441_GLOBAL__N__5b6c3c42_4_k_cu_45dffedb_39486ignoreE - _ZN39_INTERNAL_5b6c3c42_4_k_cu_45dffedb_39484cuda3std3__45__cpo5beginE)
_ZN39_INTERNAL_5b6c3c42_4_k_cu_45dffedb_39484cuda3std3__45__cpo5beginE:
	.zero		1
	.type		_ZN39_INTERNAL_5b6c3c42_4_k_cu_45dffedb_39484cuda3std3__441_GLOBAL__N__5b6c3c42_4_k_cu_45dffedb_39486ignoreE,@object
	.size		_ZN39_INTERNAL_5b6c3c42_4_k_cu_45dffedb_39484cuda3std3__441_GLOBAL__N__5b6c3c42_4_k_cu_45dffedb_39486ignoreE,(_ZN39_INTERNAL_5b6c3c42_4_k_cu_45dffedb_39484cute7productE - _ZN39_INTERNAL_5b6c3c42_4_k_cu_45dffedb_39484cuda3std3__441_GLOBAL__N__5b6c3c42_4_k_cu_45dffedb_39486ignoreE)
_ZN39_INTERNAL_5b6c3c42_4_k_cu_45dffedb_39484cuda3std3__441_GLOBAL__N__5b6c3c42_4_k_cu_45dffedb_39486ignoreE:
	.zero		1
	.type		_ZN39_INTERNAL_5b6c3c42_4_k_cu_45dffedb_39484cute7productE,@object
	.size		_ZN39_INTERNAL_5b6c3c42_4_k_cu_45dffedb_39484cute7productE,(_ZN39_INTERNAL_5b6c3c42_4_k_cu_45dffedb_39484cuda3std3__45__cpo3endE - _ZN39_INTERNAL_5b6c3c42_4_k_cu_45dffedb_39484cute7productE)
_ZN39_INTERNAL_5b6c3c42_4_k_cu_45dffedb_39484cute7productE:
	.zero		1
	.type		_ZN39_INTERNAL_5b6c3c42_4_k_cu_45dffedb_39484cuda3std3__45__cpo3endE,@object
	.size		_ZN39_INTERNAL_5b6c3c42_4_k_cu_45dffedb_39484cuda3std3__45__cpo3endE,(_ZN39_INTERNAL_5b6c3c42_4_k_cu_45dffedb_39484cuda3std3__419piecewise_constructE - _ZN39_INTERNAL_5b6c3c42_4_k_cu_45dffedb_39484cuda3std3__45__cpo3endE)
_ZN39_INTERNAL_5b6c3c42_4_k_cu_45dffedb_39484cuda3std3__45__cpo3endE:
	.zero		1
	.type		_ZN39_INTERNAL_5b6c3c42_4_k_cu_45dffedb_39484cuda3std3__419piecewise_constructE,@object
	.size		_ZN39_INTERNAL_5b6c3c42_4_k_cu_45dffedb_39484cuda3std3__419piecewise_constructE,(_ZN39_INTERNAL_5b6c3c42_4_k_cu_45dffedb_39484cuda3std3__45__cpo4cendE - _ZN39_INTERNAL_5b6c3c42_4_k_cu_45dffedb_39484cuda3std3__419piecewise_constructE)
_ZN39_INTERNAL_5b6c3c42_4_k_cu_45dffedb_39484cuda3std3__419piecewise_constructE:
	.zero		1
	.type		_ZN39_INTERNAL_5b6c3c42_4_k_cu_45dffedb_39484cuda3std3__45__cpo4cendE,@object
	.size		_ZN39_INTERNAL_5b6c3c42_4_k_cu_45dffedb_39484cuda3std3__45__cpo4cendE,(_ZN39_INTERNAL_5b6c3c42_4_k_cu_45dffedb_39484cuda3std6ranges3__45__cpo4swapE - _ZN39_INTERNAL_5b6c3c42_4_k_cu_45dffedb_39484cuda3std3__45__cpo4cendE)
_ZN39_INTERNAL_5b6c3c42_4_k_cu_45dffedb_39484cuda3std3__45__cpo4cendE:
	.zero		1
	.type		_ZN39_INTERNAL_5b6c3c42_4_k_cu_45dffedb_39484cuda3std6ranges3__45__cpo4swapE,@object
	.size		_ZN39_INTERNAL_5b6c3c42_4_k_cu_45dffedb_39484cuda3std6ranges3__45__cpo4swapE,(.L_10 - _ZN39_INTERNAL_5b6c3c42_4_k_cu_45dffedb_39484cuda3std6ranges3__45__cpo4swapE)
_ZN39_INTERNAL_5b6c3c42_4_k_cu_45dffedb_39484cuda3std6ranges3__45__cpo4swapE:
	.zero		1
.L_10:


//--------------------- .nv.constant0._ZN7cutlass13device_kernelINS_4conv6kernel13ConvUniversalINS1_16ConvProblemShapeILNS1_8OperatorE2ELi2EEENS1_10collective14CollectiveConvINS1_47MainloopSm100TmaUmmaWarpSpecializedImplicitGemmILS5_2ELi17ELi2ELi1ELi2EN4cute5tupleIJNSA_1CILi2EEENSC_ILi1EEESE_EEEEENSB_IJNSC_ILi64EEENSB_IJNSC_ILi128EEEEEENSB_IJNSC_ILi32EEEEEEEEENS_10bfloat16_tESN_NSA_8TiledMMAINSA_8MMA_AtomIJNSA_20SM100_MMA_F16BF16_SSISN_SN_fLi64ELi128ELNSA_4UMMA5MajorE1ELSS_1ELNSR_7ScaleInE0ELST_0EEEEEENSA_6LayoutINSB_IJSE_SE_SE_EEENSB_IJNSC_ILi0EEESY_SY_EEEEENSB_IJNSA_10UnderscoreES11_S11_EEEEENS7_6detail27Sm100ImplicitGemmTileTraitsINSA_13SM90_TMA_LOADENSA_14ComposedLayoutINSA_7SwizzleILi3ELi4ELi3EEENSA_18smem_ptr_flag_bitsILi16EEENSW_INSB_IJSH_NSC_ILi8EEEEEENSB_IJSE_SH_EEEEEEEvEENS15_INSA_30SM90_TMA_LOAD_IM2COL_MULTICASTES1G_vEEEENS_8epilogue10collective18CollectiveEpilogueINS1L_23Sm100TmaWarpSpecializedILi4ELi2ELi16ELb1ELb0EEEJSM_NSB_IJNSW_ISH_SE_EENSW_ISK_SE_EEEEESN_NSB_IJlNSB_IJSE_llEEESY_EEESN_S1U_NS1L_6fusion15FusionCallbacksIS1P_NS1V_17LinearCombinationISN_fSN_fLNS_15FloatRoundStyleE2EEESM_S1S_JEEENSA_5SM1004TMEM4LOAD26SM100_TMEM_LOAD_16dp256b4xES16_NS17_INS18_ILi2ELi4ELi3EEES1B_NSW_INSB_IJS1C_SK_EEENSB_IJSK_SE_EEEEEEENSA_17SM75_U32x4_LDSM_NENSA_14SM90_TMA_STOREES29_NSA_17SM90_U32x4_STSM_NENSA_39AutoVectorizingCopyWithAssumedAlignmentILi128EEEEEEvvEEEEvNT_6ParamsE --------------------------
	.section	.nv.constant0._ZN7cutlass13device_kernelINS_4conv6kernel13ConvUniversalINS1_16ConvProblemShapeILNS1_8OperatorE2ELi2EEENS1_10collective14CollectiveConvINS1_47MainloopSm100TmaUmmaWarpSpecializedImplicitGemmILS5_2ELi17ELi2ELi1ELi2EN4cute5tupleIJNSA_1CILi2EEENSC_ILi1EEESE_EEEEENSB_IJNSC_ILi64EEENSB_IJNSC_ILi128EEEEEENSB_IJNSC_ILi32EEEEEEEEENS_10bfloat16_tESN_NSA_8TiledMMAINSA_8MMA_AtomIJNSA_20SM100_MMA_F16BF16_SSISN_SN_fLi64ELi128ELNSA_4UMMA5MajorE1ELSS_1ELNSR_7ScaleInE0ELST_0EEEEEENSA_6LayoutINSB_IJSE_SE_SE_EEENSB_IJNSC_ILi0EEESY_SY_EEEEENSB_IJNSA_10UnderscoreES11_S11_EEEEENS7_6detail27Sm100ImplicitGemmTileTraitsINSA_13SM90_TMA_LOADENSA_14ComposedLayoutINSA_7SwizzleILi3ELi4ELi3EEENSA_18smem_ptr_flag_bitsILi16EEENSW_INSB_IJSH_NSC_ILi8EEEEEENSB_IJSE_SH_EEEEEEEvEENS15_INSA_30SM90_TMA_LOAD_IM2COL_MULTICASTES1G_vEEEENS_8epilogue10collective18CollectiveEpilogueINS1L_23Sm100TmaWarpSpecializedILi4ELi2ELi16ELb1ELb0EEEJSM_NSB_IJNSW_ISH_SE_EENSW_ISK_SE_EEEEESN_NSB_IJlNSB_IJSE_llEEESY_EEESN_S1U_NS1L_6fusion15FusionCallbacksIS1P_NS1V_17LinearCombinationISN_fSN_fLNS_15FloatRoundStyleE2EEESM_S1S_JEEENSA_5SM1004TMEM4LOAD26SM100_TMEM_LOAD_16dp256b4xES16_NS17_INS18_ILi2ELi4ELi3EEES1B_NSW_INSB_IJS1C_SK_EEENSB_IJSK_SE_EEEEEEENSA_17SM75_U32x4_LDSM_NENSA_14SM90_TMA_STOREES29_NSA_17SM90_U32x4_STSM_NENSA_39AutoVectorizingCopyWithAssumedAlignmentILi128EEEEEEvvEEEEvNT_6ParamsE,"a",@progbits
	.sectionflags	@""
	.align	4
.nv.constant0._ZN7cutlass13device_kernelINS_4conv6kernel13ConvUniversalINS1_16ConvProblemShapeILNS1_8OperatorE2ELi2EEENS1_10collective14CollectiveConvINS1_47MainloopSm100TmaUmmaWarpSpecializedImplicitGemmILS5_2ELi17ELi2ELi1ELi2EN4cute5tupleIJNSA_1CILi2EEENSC_ILi1EEESE_EEEEENSB_IJNSC_ILi64EEENSB_IJNSC_ILi128EEEEEENSB_IJNSC_ILi32EEEEEEEEENS_10bfloat16_tESN_NSA_8TiledMMAINSA_8MMA_AtomIJNSA_20SM100_MMA_F16BF16_SSISN_SN_fLi64ELi128ELNSA_4UMMA5MajorE1ELSS_1ELNSR_7ScaleInE0ELST_0EEEEEENSA_6LayoutINSB_IJSE_SE_SE_EEENSB_IJNSC_ILi0EEESY_SY_EEEEENSB_IJNSA_10UnderscoreES11_S11_EEEEENS7_6detail27Sm100ImplicitGemmTileTraitsINSA_13SM90_TMA_LOADENSA_14ComposedLayoutINSA_7SwizzleILi3ELi4ELi3EEENSA_18smem_ptr_flag_bitsILi16EEENSW_INSB_IJSH_NSC_ILi8EEEEEENSB_IJSE_SH_EEEEEEEvEENS15_INSA_30SM90_TMA_LOAD_IM2COL_MULTICASTES1G_vEEEENS_8epilogue10collective18CollectiveEpilogueINS1L_23Sm100TmaWarpSpecializedILi4ELi2ELi16ELb1ELb0EEEJSM_NSB_IJNSW_ISH_SE_EENSW_ISK_SE_EEEEESN_NSB_IJlNSB_IJSE_llEEESY_EEESN_S1U_NS1L_6fusion15FusionCallbacksIS1P_NS1V_17LinearCombinationISN_fSN_fLNS_15FloatRoundStyleE2EEESM_S1S_JEEENSA_5SM1004TMEM4LOAD26SM100_TMEM_LOAD_16dp256b4xES16_NS17_INS18_ILi2ELi4ELi3EEES1B_NSW_INSB_IJS1C_SK_EEENSB_IJSK_SE_EEEEEEENSA_17SM75_U32x4_LDSM_NENSA_14SM90_TMA_STOREES29_NSA_17SM90_U32x4_STSM_NENSA_39AutoVectorizingCopyWithAssumedAlignmentILi128EEEEEEvvEEEEvNT_6ParamsE:
	.zero		2944


//--------------------- SYMBOLS --------------------------

	.type		.nv.reservedSmem.offset0,@object
	.size		.nv.reservedSmem.offset0,0x4
	.type		.nv.reservedSmem.cap,@object
	.size		.nv.reservedSmem.cap,0x4
	.type		__assertfail,@function
